//
// Generated by NVIDIA NVVM Compiler
//
// Compiler Build ID: CL-36424714
// Cuda compilation tools, release 13.0, V13.0.88
// Based on NVVM 20.0.0
//

.version 9.0
.target sm_100
.address_size 64

	// .globl	_Z22softmax_scaling_kernelPfif

.visible .entry _Z22softmax_scaling_kernelPfif(
	.param .u64 .ptr .align 1 _Z22softmax_scaling_kernelPfif_param_0,
	.param .u32 _Z22softmax_scaling_kernelPfif_param_1,
	.param .f32 _Z22softmax_scaling_kernelPfif_param_2
)
{
	.reg .pred 	%p<26>;
	.reg .b32 	%r<107>;
	.reg .b32 	%f<380>;
	.reg .b64 	%rd<59>;

	ld.param.u64 	%rd12, [_Z22softmax_scaling_kernelPfif_param_0];
	ld.param.u32 	%r47, [_Z22softmax_scaling_kernelPfif_param_1];
	ld.param.f32 	%f26, [_Z22softmax_scaling_kernelPfif_param_2];
	cvta.to.global.u64 	%rd1, %rd12;
	mov.u32 	%r1, %ctaid.x;
	setp.ge.s32 	%p1, %r1, %r47;
	@%p1 bra 	$L__BB0_36;
	mul.lo.s32 	%r2, %r47, %r1;
	add.s32 	%r49, %r47, -1;
	and.b32  	%r3, %r47, 15;
	setp.lt.u32 	%p2, %r49, 15;
	mov.f32 	%f370, 0fCE6E6B28;
	mov.b32 	%r91, 0;
	@%p2 bra 	$L__BB0_4;
	and.b32  	%r91, %r47, -16;
	neg.s32 	%r97, %r91;
	add.s64 	%rd2, %rd1, 32;
	mov.f32 	%f370, 0fCE6E6B28;
	mov.u32 	%r96, %r2;
$L__BB0_3:
	.pragma "nounroll";
	mul.wide.s32 	%rd13, %r96, 4;
	add.s64 	%rd14, %rd2, %rd13;
	ld.global.f32 	%f30, [%rd14+-32];
	max.f32 	%f31, %f370, %f30;
	ld.global.f32 	%f32, [%rd14+-28];
	max.f32 	%f33, %f31, %f32;
	ld.global.f32 	%f34, [%rd14+-24];
	max.f32 	%f35, %f33, %f34;
	ld.global.f32 	%f36, [%rd14+-20];
	max.f32 	%f37, %f35, %f36;
	ld.global.f32 	%f38, [%rd14+-16];
	max.f32 	%f39, %f37, %f38;
	ld.global.f32 	%f40, [%rd14+-12];
	max.f32 	%f41, %f39, %f40;
	ld.global.f32 	%f42, [%rd14+-8];
	max.f32 	%f43, %f41, %f42;
	ld.global.f32 	%f44, [%rd14+-4];
	max.f32 	%f45, %f43, %f44;
	ld.global.f32 	%f46, [%rd14];
	max.f32 	%f47, %f45, %f46;
	ld.global.f32 	%f48, [%rd14+4];
	max.f32 	%f49, %f47, %f48;
	ld.global.f32 	%f50, [%rd14+8];
	max.f32 	%f51, %f49, %f50;
	ld.global.f32 	%f52, [%rd14+12];
	max.f32 	%f53, %f51, %f52;
	ld.global.f32 	%f54, [%rd14+16];
	max.f32 	%f55, %f53, %f54;
	ld.global.f32 	%f56, [%rd14+20];
	max.f32 	%f57, %f55, %f56;
	ld.global.f32 	%f58, [%rd14+24];
	max.f32 	%f59, %f57, %f58;
	ld.global.f32 	%f60, [%rd14+28];
	max.f32 	%f370, %f59, %f60;
	add.s32 	%r97, %r97, 16;
	add.s32 	%r96, %r96, 16;
	setp.eq.s32 	%p3, %r97, 0;
	@%p3 bra 	$L__BB0_4;
	bra.uni 	$L__BB0_3;
$L__BB0_4:
	setp.eq.s32 	%p4, %r3, 0;
	@%p4 bra 	$L__BB0_13;
	and.b32  	%r7, %r47, 7;
	setp.lt.u32 	%p5, %r3, 8;
	@%p5 bra 	$L__BB0_7;
	add.s32 	%r50, %r91, %r2;
	mul.wide.s32 	%rd15, %r50, 4;
	add.s64 	%rd16, %rd1, %rd15;
	ld.global.f32 	%f62, [%rd16];
	max.f32 	%f63, %f370, %f62;
	ld.global.f32 	%f64, [%rd16+4];
	max.f32 	%f65, %f63, %f64;
	ld.global.f32 	%f66, [%rd16+8];
	max.f32 	%f67, %f65, %f66;
	ld.global.f32 	%f68, [%rd16+12];
	max.f32 	%f69, %f67, %f68;
	ld.global.f32 	%f70, [%rd16+16];
	max.f32 	%f71, %f69, %f70;
	ld.global.f32 	%f72, [%rd16+20];
	max.f32 	%f73, %f71, %f72;
	ld.global.f32 	%f74, [%rd16+24];
	max.f32 	%f75, %f73, %f74;
	ld.global.f32 	%f76, [%rd16+28];
	max.f32 	%f370, %f75, %f76;
	add.s32 	%r91, %r91, 8;
$L__BB0_7:
	setp.eq.s32 	%p6, %r7, 0;
	@%p6 bra 	$L__BB0_13;
	and.b32  	%r10, %r47, 3;
	setp.lt.u32 	%p7, %r7, 4;
	@%p7 bra 	$L__BB0_10;
	add.s32 	%r51, %r91, %r2;
	mul.wide.s32 	%rd17, %r51, 4;
	add.s64 	%rd18, %rd1, %rd17;
	ld.global.f32 	%f78, [%rd18];
	max.f32 	%f79, %f370, %f78;
	ld.global.f32 	%f80, [%rd18+4];
	max.f32 	%f81, %f79, %f80;
	ld.global.f32 	%f82, [%rd18+8];
	max.f32 	%f83, %f81, %f82;
	ld.global.f32 	%f84, [%rd18+12];
	max.f32 	%f370, %f83, %f84;
	add.s32 	%r91, %r91, 4;
$L__BB0_10:
	setp.eq.s32 	%p8, %r10, 0;
	@%p8 bra 	$L__BB0_13;
	add.s32 	%r95, %r91, %r2;
	neg.s32 	%r94, %r10;
$L__BB0_12:
	.pragma "nounroll";
	mul.wide.s32 	%rd19, %r95, 4;
	add.s64 	%rd20, %rd1, %rd19;
	ld.global.f32 	%f85, [%rd20];
	max.f32 	%f370, %f370, %f85;
	add.s32 	%r95, %r95, 1;
	add.s32 	%r94, %r94, 1;
	setp.ne.s32 	%p9, %r94, 0;
	@%p9 bra 	$L__BB0_12;
$L__BB0_13:
	and.b32  	%r19, %r47, 7;
	setp.lt.u32 	%p10, %r47, 8;
	mov.f32 	%f378, 0f00000000;
	mov.b32 	%r98, 0;
	@%p10 bra 	$L__BB0_16;
	and.b32  	%r98, %r47, 2147483640;
	neg.s32 	%r101, %r98;
	mul.wide.u32 	%rd21, %r2, 4;
	add.s64 	%rd22, %rd21, %rd1;
	add.s64 	%rd56, %rd22, 16;
	mov.f32 	%f378, 0f00000000;
$L__BB0_15:
	.pragma "nounroll";
	ld.global.f32 	%f89, [%rd56+-16];
	sub.f32 	%f90, %f89, %f370;
	mul.f32 	%f91, %f26, %f90;
	fma.rn.f32 	%f92, %f91, 0f3BBB989D, 0f3F000000;
	cvt.sat.f32.f32 	%f93, %f92;
	mov.f32 	%f94, 0f4B400001;
	mov.f32 	%f95, 0f437C0000;
	fma.rm.f32 	%f96, %f93, %f95, %f94;
	add.f32 	%f97, %f96, 0fCB40007F;
	neg.f32 	%f98, %f97;
	fma.rn.f32 	%f99, %f91, 0f3FB8AA3B, %f98;
	fma.rn.f32 	%f100, %f91, 0f32A57060, %f99;
	mov.b32 	%r53, %f96;
	shl.b32 	%r54, %r53, 23;
	mov.b32 	%f101, %r54;
	ex2.approx.ftz.f32 	%f102, %f100;
	mul.f32 	%f103, %f102, %f101;
	st.global.f32 	[%rd56+-16], %f103;
	add.f32 	%f104, %f378, %f103;
	ld.global.f32 	%f105, [%rd56+-12];
	sub.f32 	%f106, %f105, %f370;
	mul.f32 	%f107, %f26, %f106;
	fma.rn.f32 	%f108, %f107, 0f3BBB989D, 0f3F000000;
	cvt.sat.f32.f32 	%f109, %f108;
	fma.rm.f32 	%f110, %f109, %f95, %f94;
	add.f32 	%f111, %f110, 0fCB40007F;
	neg.f32 	%f112, %f111;
	fma.rn.f32 	%f113, %f107, 0f3FB8AA3B, %f112;
	fma.rn.f32 	%f114, %f107, 0f32A57060, %f113;
	mov.b32 	%r55, %f110;
	shl.b32 	%r56, %r55, 23;
	mov.b32 	%f115, %r56;
	ex2.approx.ftz.f32 	%f116, %f114;
	mul.f32 	%f117, %f116, %f115;
	st.global.f32 	[%rd56+-12], %f117;
	add.f32 	%f118, %f104, %f117;
	ld.global.f32 	%f119, [%rd56+-8];
	sub.f32 	%f120, %f119, %f370;
	mul.f32 	%f121, %f26, %f120;
	fma.rn.f32 	%f122, %f121, 0f3BBB989D, 0f3F000000;
	cvt.sat.f32.f32 	%f123, %f122;
	fma.rm.f32 	%f124, %f123, %f95, %f94;
	add.f32 	%f125, %f124, 0fCB40007F;
	neg.f32 	%f126, %f125;
	fma.rn.f32 	%f127, %f121, 0f3FB8AA3B, %f126;
	fma.rn.f32 	%f128, %f121, 0f32A57060, %f127;
	mov.b32 	%r57, %f124;
	shl.b32 	%r58, %r57, 23;
	mov.b32 	%f129, %r58;
	ex2.approx.ftz.f32 	%f130, %f128;
	mul.f32 	%f131, %f130, %f129;
	st.global.f32 	[%rd56+-8], %f131;
	add.f32 	%f132, %f118, %f131;
	ld.global.f32 	%f133, [%rd56+-4];
	sub.f32 	%f134, %f133, %f370;
	mul.f32 	%f135, %f26, %f134;
	fma.rn.f32 	%f136, %f135, 0f3BBB989D, 0f3F000000;
	cvt.sat.f32.f32 	%f137, %f136;
	fma.rm.f32 	%f138, %f137, %f95, %f94;
	add.f32 	%f139, %f138, 0fCB40007F;
	neg.f32 	%f140, %f139;
	fma.rn.f32 	%f141, %f135, 0f3FB8AA3B, %f140;
	fma.rn.f32 	%f142, %f135, 0f32A57060, %f141;
	mov.b32 	%r59, %f138;
	shl.b32 	%r60, %r59, 23;
	mov.b32 	%f143, %r60;
	ex2.approx.ftz.f32 	%f144, %f142;
	mul.f32 	%f145, %f144, %f143;
	st.global.f32 	[%rd56+-4], %f145;
	add.f32 	%f146, %f132, %f145;
	ld.global.f32 	%f147, [%rd56];
	sub.f32 	%f148, %f147, %f370;
	mul.f32 	%f149, %f26, %f148;
	fma.rn.f32 	%f150, %f149, 0f3BBB989D, 0f3F000000;
	cvt.sat.f32.f32 	%f151, %f150;
	fma.rm.f32 	%f152, %f151, %f95, %f94;
	add.f32 	%f153, %f152, 0fCB40007F;
	neg.f32 	%f154, %f153;
	fma.rn.f32 	%f155, %f149, 0f3FB8AA3B, %f154;
	fma.rn.f32 	%f156, %f149, 0f32A57060, %f155;
	mov.b32 	%r61, %f152;
	shl.b32 	%r62, %r61, 23;
	mov.b32 	%f157, %r62;
	ex2.approx.ftz.f32 	%f158, %f156;
	mul.f32 	%f159, %f158, %f157;
	st.global.f32 	[%rd56], %f159;
	add.f32 	%f160, %f146, %f159;
	ld.global.f32 	%f161, [%rd56+4];
	sub.f32 	%f162, %f161, %f370;
	mul.f32 	%f163, %f26, %f162;
	fma.rn.f32 	%f164, %f163, 0f3BBB989D, 0f3F000000;
	cvt.sat.f32.f32 	%f165, %f164;
	fma.rm.f32 	%f166, %f165, %f95, %f94;
	add.f32 	%f167, %f166, 0fCB40007F;
	neg.f32 	%f168, %f167;
	fma.rn.f32 	%f169, %f163, 0f3FB8AA3B, %f168;
	fma.rn.f32 	%f170, %f163, 0f32A57060, %f169;
	mov.b32 	%r63, %f166;
	shl.b32 	%r64, %r63, 23;
	mov.b32 	%f171, %r64;
	ex2.approx.ftz.f32 	%f172, %f170;
	mul.f32 	%f173, %f172, %f171;
	st.global.f32 	[%rd56+4], %f173;
	add.f32 	%f174, %f160, %f173;
	ld.global.f32 	%f175, [%rd56+8];
	sub.f32 	%f176, %f175, %f370;
	mul.f32 	%f177, %f26, %f176;
	fma.rn.f32 	%f178, %f177, 0f3BBB989D, 0f3F000000;
	cvt.sat.f32.f32 	%f179, %f178;
	fma.rm.f32 	%f180, %f179, %f95, %f94;
	add.f32 	%f181, %f180, 0fCB40007F;
	neg.f32 	%f182, %f181;
	fma.rn.f32 	%f183, %f177, 0f3FB8AA3B, %f182;
	fma.rn.f32 	%f184, %f177, 0f32A57060, %f183;
	mov.b32 	%r65, %f180;
	shl.b32 	%r66, %r65, 23;
	mov.b32 	%f185, %r66;
	ex2.approx.ftz.f32 	%f186, %f184;
	mul.f32 	%f187, %f186, %f185;
	st.global.f32 	[%rd56+8], %f187;
	add.f32 	%f188, %f174, %f187;
	ld.global.f32 	%f189, [%rd56+12];
	sub.f32 	%f190, %f189, %f370;
	mul.f32 	%f191, %f26, %f190;
	fma.rn.f32 	%f192, %f191, 0f3BBB989D, 0f3F000000;
	cvt.sat.f32.f32 	%f193, %f192;
	fma.rm.f32 	%f194, %f193, %f95, %f94;
	add.f32 	%f195, %f194, 0fCB40007F;
	neg.f32 	%f196, %f195;
	fma.rn.f32 	%f197, %f191, 0f3FB8AA3B, %f196;
	fma.rn.f32 	%f198, %f191, 0f32A57060, %f197;
	mov.b32 	%r67, %f194;
	shl.b32 	%r68, %r67, 23;
	mov.b32 	%f199, %r68;
	ex2.approx.ftz.f32 	%f200, %f198;
	mul.f32 	%f201, %f200, %f199;
	st.global.f32 	[%rd56+12], %f201;
	add.f32 	%f378, %f188, %f201;
	add.s32 	%r101, %r101, 8;
	add.s64 	%rd56, %rd56, 32;
	setp.eq.s32 	%p11, %r101, 0;
	@%p11 bra 	$L__BB0_16;
	bra.uni 	$L__BB0_15;
$L__BB0_16:
	setp.eq.s32 	%p12, %r19, 0;
	@%p12 bra 	$L__BB0_24;
	and.b32  	%r27, %r47, 3;
	setp.lt.u32 	%p13, %r19, 4;
	@%p13 bra 	$L__BB0_19;
	add.s32 	%r69, %r98, %r2;
	mul.wide.u32 	%rd23, %r69, 4;
	add.s64 	%rd24, %rd1, %rd23;
	ld.global.f32 	%f203, [%rd24];
	sub.f32 	%f204, %f203, %f370;
	mul.f32 	%f205, %f26, %f204;
	fma.rn.f32 	%f206, %f205, 0f3BBB989D, 0f3F000000;
	cvt.sat.f32.f32 	%f207, %f206;
	mov.f32 	%f208, 0f4B400001;
	mov.f32 	%f209, 0f437C0000;
	fma.rm.f32 	%f210, %f207, %f209, %f208;
	add.f32 	%f211, %f210, 0fCB40007F;
	neg.f32 	%f212, %f211;
	fma.rn.f32 	%f213, %f205, 0f3FB8AA3B, %f212;
	fma.rn.f32 	%f214, %f205, 0f32A57060, %f213;
	mov.b32 	%r70, %f210;
	shl.b32 	%r71, %r70, 23;
	mov.b32 	%f215, %r71;
	ex2.approx.ftz.f32 	%f216, %f214;
	mul.f32 	%f217, %f216, %f215;
	st.global.f32 	[%rd24], %f217;
	add.f32 	%f218, %f378, %f217;
	cvt.u64.u32 	%rd25, %r2;
	cvt.u64.u32 	%rd26, %r98;
	add.s64 	%rd27, %rd26, %rd25;
	shl.b64 	%rd28, %rd27, 2;
	add.s64 	%rd29, %rd1, %rd28;
	ld.global.f32 	%f219, [%rd29+4];
	sub.f32 	%f220, %f219, %f370;
	mul.f32 	%f221, %f26, %f220;
	fma.rn.f32 	%f222, %f221, 0f3BBB989D, 0f3F000000;
	cvt.sat.f32.f32 	%f223, %f222;
	fma.rm.f32 	%f224, %f223, %f209, %f208;
	add.f32 	%f225, %f224, 0fCB40007F;
	neg.f32 	%f226, %f225;
	fma.rn.f32 	%f227, %f221, 0f3FB8AA3B, %f226;
	fma.rn.f32 	%f228, %f221, 0f32A57060, %f227;
	mov.b32 	%r72, %f224;
	shl.b32 	%r73, %r72, 23;
	mov.b32 	%f229, %r73;
	ex2.approx.ftz.f32 	%f230, %f228;
	mul.f32 	%f231, %f230, %f229;
	st.global.f32 	[%rd29+4], %f231;
	add.f32 	%f232, %f218, %f231;
	ld.global.f32 	%f233, [%rd29+8];
	sub.f32 	%f234, %f233, %f370;
	mul.f32 	%f235, %f26, %f234;
	fma.rn.f32 	%f236, %f235, 0f3BBB989D, 0f3F000000;
	cvt.sat.f32.f32 	%f237, %f236;
	fma.rm.f32 	%f238, %f237, %f209, %f208;
	add.f32 	%f239, %f238, 0fCB40007F;
	neg.f32 	%f240, %f239;
	fma.rn.f32 	%f241, %f235, 0f3FB8AA3B, %f240;
	fma.rn.f32 	%f242, %f235, 0f32A57060, %f241;
	mov.b32 	%r74, %f238;
	shl.b32 	%r75, %r74, 23;
	mov.b32 	%f243, %r75;
	ex2.approx.ftz.f32 	%f244, %f242;
	mul.f32 	%f245, %f244, %f243;
	st.global.f32 	[%rd29+8], %f245;
	add.f32 	%f246, %f232, %f245;
	ld.global.f32 	%f247, [%rd29+12];
	sub.f32 	%f248, %f247, %f370;
	mul.f32 	%f249, %f26, %f248;
	fma.rn.f32 	%f250, %f249, 0f3BBB989D, 0f3F000000;
	cvt.sat.f32.f32 	%f251, %f250;
	fma.rm.f32 	%f252, %f251, %f209, %f208;
	add.f32 	%f253, %f252, 0fCB40007F;
	neg.f32 	%f254, %f253;
	fma.rn.f32 	%f255, %f249, 0f3FB8AA3B, %f254;
	fma.rn.f32 	%f256, %f249, 0f32A57060, %f255;
	mov.b32 	%r76, %f252;
	shl.b32 	%r77, %r76, 23;
	mov.b32 	%f257, %r77;
	ex2.approx.ftz.f32 	%f258, %f256;
	mul.f32 	%f259, %f258, %f257;
	st.global.f32 	[%rd29+12], %f259;
	add.f32 	%f378, %f246, %f259;
	add.s32 	%r98, %r98, 4;
$L__BB0_19:
	setp.eq.s32 	%p14, %r27, 0;
	@%p14 bra 	$L__BB0_24;
	setp.eq.s32 	%p15, %r27, 1;
	@%p15 bra 	$L__BB0_22;
	add.s32 	%r78, %r98, %r2;
	mul.wide.u32 	%rd30, %r78, 4;
	add.s64 	%rd31, %rd1, %rd30;
	ld.global.f32 	%f261, [%rd31];
	sub.f32 	%f262, %f261, %f370;
	mul.f32 	%f263, %f26, %f262;
	fma.rn.f32 	%f264, %f263, 0f3BBB989D, 0f3F000000;
	cvt.sat.f32.f32 	%f265, %f264;
	mov.f32 	%f266, 0f4B400001;
	mov.f32 	%f267, 0f437C0000;
	fma.rm.f32 	%f268, %f265, %f267, %f266;
	add.f32 	%f269, %f268, 0fCB40007F;
	neg.f32 	%f270, %f269;
	fma.rn.f32 	%f271, %f263, 0f3FB8AA3B, %f270;
	fma.rn.f32 	%f272, %f263, 0f32A57060, %f271;
	mov.b32 	%r79, %f268;
	shl.b32 	%r80, %r79, 23;
	mov.b32 	%f273, %r80;
	ex2.approx.ftz.f32 	%f274, %f272;
	mul.f32 	%f275, %f274, %f273;
	st.global.f32 	[%rd31], %f275;
	add.f32 	%f276, %f378, %f275;
	cvt.u64.u32 	%rd32, %r2;
	cvt.u64.u32 	%rd33, %r98;
	add.s64 	%rd34, %rd33, %rd32;
	shl.b64 	%rd35, %rd34, 2;
	add.s64 	%rd36, %rd1, %rd35;
	ld.global.f32 	%f277, [%rd36+4];
	sub.f32 	%f278, %f277, %f370;
	mul.f32 	%f279, %f26, %f278;
	fma.rn.f32 	%f280, %f279, 0f3BBB989D, 0f3F000000;
	cvt.sat.f32.f32 	%f281, %f280;
	fma.rm.f32 	%f282, %f281, %f267, %f266;
	add.f32 	%f283, %f282, 0fCB40007F;
	neg.f32 	%f284, %f283;
	fma.rn.f32 	%f285, %f279, 0f3FB8AA3B, %f284;
	fma.rn.f32 	%f286, %f279, 0f32A57060, %f285;
	mov.b32 	%r81, %f282;
	shl.b32 	%r82, %r81, 23;
	mov.b32 	%f287, %r82;
	ex2.approx.ftz.f32 	%f288, %f286;
	mul.f32 	%f289, %f288, %f287;
	st.global.f32 	[%rd36+4], %f289;
	add.f32 	%f378, %f276, %f289;
	add.s32 	%r98, %r98, 2;
$L__BB0_22:
	and.b32  	%r83, %r47, 1;
	setp.eq.b32 	%p16, %r83, 1;
	not.pred 	%p17, %p16;
	@%p17 bra 	$L__BB0_24;
	add.s32 	%r84, %r98, %r2;
	mul.wide.u32 	%rd37, %r84, 4;
	add.s64 	%rd38, %rd1, %rd37;
	ld.global.f32 	%f290, [%rd38];
	sub.f32 	%f291, %f290, %f370;
	mul.f32 	%f292, %f26, %f291;
	fma.rn.f32 	%f293, %f292, 0f3BBB989D, 0f3F000000;
	cvt.sat.f32.f32 	%f294, %f293;
	mov.f32 	%f295, 0f4B400001;
	mov.f32 	%f296, 0f437C0000;
	fma.rm.f32 	%f297, %f294, %f296, %f295;
	add.f32 	%f298, %f297, 0fCB40007F;
	neg.f32 	%f299, %f298;
	fma.rn.f32 	%f300, %f292, 0f3FB8AA3B, %f299;
	fma.rn.f32 	%f301, %f292, 0f32A57060, %f300;
	mov.b32 	%r85, %f297;
	shl.b32 	%r86, %r85, 23;
	mov.b32 	%f302, %r86;
	ex2.approx.ftz.f32 	%f303, %f301;
	mul.f32 	%f304, %f303, %f302;
	st.global.f32 	[%rd38], %f304;
	add.f32 	%f378, %f378, %f304;
$L__BB0_24:
	setp.lt.u32 	%p18, %r47, 16;
	mov.b32 	%r103, 0;
	@%p18 bra 	$L__BB0_27;
	and.b32  	%r103, %r47, 2147483632;
	neg.s32 	%r102, %r103;
	mul.wide.u32 	%rd39, %r2, 4;
	add.s64 	%rd40, %rd39, %rd1;
	add.s64 	%rd57, %rd40, 32;
$L__BB0_26:
	.pragma "nounroll";
	ld.global.f32 	%f305, [%rd57+-32];
	div.rn.f32 	%f306, %f305, %f378;
	st.global.f32 	[%rd57+-32], %f306;
	ld.global.f32 	%f307, [%rd57+-28];
	div.rn.f32 	%f308, %f307, %f378;
	st.global.f32 	[%rd57+-28], %f308;
	ld.global.f32 	%f309, [%rd57+-24];
	div.rn.f32 	%f310, %f309, %f378;
	st.global.f32 	[%rd57+-24], %f310;
	ld.global.f32 	%f311, [%rd57+-20];
	div.rn.f32 	%f312, %f311, %f378;
	st.global.f32 	[%rd57+-20], %f312;
	ld.global.f32 	%f313, [%rd57+-16];
	div.rn.f32 	%f314, %f313, %f378;
	st.global.f32 	[%rd57+-16], %f314;
	ld.global.f32 	%f315, [%rd57+-12];
	div.rn.f32 	%f316, %f315, %f378;
	st.global.f32 	[%rd57+-12], %f316;
	ld.global.f32 	%f317, [%rd57+-8];
	div.rn.f32 	%f318, %f317, %f378;
	st.global.f32 	[%rd57+-8], %f318;
	ld.global.f32 	%f319, [%rd57+-4];
	div.rn.f32 	%f320, %f319, %f378;
	st.global.f32 	[%rd57+-4], %f320;
	ld.global.f32 	%f321, [%rd57];
	div.rn.f32 	%f322, %f321, %f378;
	st.global.f32 	[%rd57], %f322;
	ld.global.f32 	%f323, [%rd57+4];
	div.rn.f32 	%f324, %f323, %f378;
	st.global.f32 	[%rd57+4], %f324;
	ld.global.f32 	%f325, [%rd57+8];
	div.rn.f32 	%f326, %f325, %f378;
	st.global.f32 	[%rd57+8], %f326;
	ld.global.f32 	%f327, [%rd57+12];
	div.rn.f32 	%f328, %f327, %f378;
	st.global.f32 	[%rd57+12], %f328;
	ld.global.f32 	%f329, [%rd57+16];
	div.rn.f32 	%f330, %f329, %f378;
	st.global.f32 	[%rd57+16], %f330;
	ld.global.f32 	%f331, [%rd57+20];
	div.rn.f32 	%f332, %f331, %f378;
	st.global.f32 	[%rd57+20], %f332;
	ld.global.f32 	%f333, [%rd57+24];
	div.rn.f32 	%f334, %f333, %f378;
	st.global.f32 	[%rd57+24], %f334;
	ld.global.f32 	%f335, [%rd57+28];
	div.rn.f32 	%f336, %f335, %f378;
	st.global.f32 	[%rd57+28], %f336;
	add.s32 	%r102, %r102, 16;
	add.s64 	%rd57, %rd57, 64;
	setp.ne.s32 	%p19, %r102, 0;
	@%p19 bra 	$L__BB0_26;
$L__BB0_27:
	setp.eq.s32 	%p20, %r3, 0;
	@%p20 bra 	$L__BB0_36;
	setp.lt.u32 	%p21, %r3, 8;
	@%p21 bra 	$L__BB0_30;
	add.s32 	%r88, %r103, %r2;
	mul.wide.u32 	%rd41, %r88, 4;
	add.s64 	%rd42, %rd1, %rd41;
	ld.global.f32 	%f337, [%rd42];
	div.rn.f32 	%f338, %f337, %f378;
	st.global.f32 	[%rd42], %f338;
	cvt.u64.u32 	%rd43, %r2;
	cvt.u64.u32 	%rd44, %r103;
	add.s64 	%rd45, %rd44, %rd43;
	shl.b64 	%rd46, %rd45, 2;
	add.s64 	%rd47, %rd1, %rd46;
	ld.global.f32 	%f339, [%rd47+4];
	div.rn.f32 	%f340, %f339, %f378;
	st.global.f32 	[%rd47+4], %f340;
	ld.global.f32 	%f341, [%rd47+8];
	div.rn.f32 	%f342, %f341, %f378;
	st.global.f32 	[%rd47+8], %f342;
	ld.global.f32 	%f343, [%rd47+12];
	div.rn.f32 	%f344, %f343, %f378;
	st.global.f32 	[%rd47+12], %f344;
	ld.global.f32 	%f345, [%rd47+16];
	div.rn.f32 	%f346, %f345, %f378;
	st.global.f32 	[%rd47+16], %f346;
	ld.global.f32 	%f347, [%rd47+20];
	div.rn.f32 	%f348, %f347, %f378;
	st.global.f32 	[%rd47+20], %f348;
	ld.global.f32 	%f349, [%rd47+24];
	div.rn.f32 	%f350, %f349, %f378;
	st.global.f32 	[%rd47+24], %f350;
	ld.global.f32 	%f351, [%rd47+28];
	div.rn.f32 	%f352, %f351, %f378;
	st.global.f32 	[%rd47+28], %f352;
	add.s32 	%r103, %r103, 8;
$L__BB0_30:
	setp.eq.s32 	%p22, %r19, 0;
	@%p22 bra 	$L__BB0_36;
	and.b32  	%r41, %r47, 3;
	setp.lt.u32 	%p23, %r19, 4;
	@%p23 bra 	$L__BB0_33;
	add.s32 	%r89, %r103, %r2;
	mul.wide.u32 	%rd48, %r89, 4;
	add.s64 	%rd49, %rd1, %rd48;
	ld.global.f32 	%f353, [%rd49];
	div.rn.f32 	%f354, %f353, %f378;
	st.global.f32 	[%rd49], %f354;
	cvt.u64.u32 	%rd50, %r2;
	cvt.u64.u32 	%rd51, %r103;
	add.s64 	%rd52, %rd51, %rd50;
	shl.b64 	%rd53, %rd52, 2;
	add.s64 	%rd54, %rd1, %rd53;
	ld.global.f32 	%f355, [%rd54+4];
	div.rn.f32 	%f356, %f355, %f378;
	st.global.f32 	[%rd54+4], %f356;
	ld.global.f32 	%f357, [%rd54+8];
	div.rn.f32 	%f358, %f357, %f378;
	st.global.f32 	[%rd54+8], %f358;
	ld.global.f32 	%f359, [%rd54+12];
	div.rn.f32 	%f360, %f359, %f378;
	st.global.f32 	[%rd54+12], %f360;
	add.s32 	%r103, %r103, 4;
$L__BB0_33:
	setp.eq.s32 	%p24, %r41, 0;
	@%p24 bra 	$L__BB0_36;
	add.s32 	%r90, %r103, %r2;
	mul.wide.u32 	%rd55, %r90, 4;
	add.s64 	%rd58, %rd1, %rd55;
	neg.s32 	%r106, %r41;
$L__BB0_35:
	.pragma "nounroll";
	ld.global.f32 	%f361, [%rd58];
	div.rn.f32 	%f362, %f361, %f378;
	st.global.f32 	[%rd58], %f362;
	add.s64 	%rd58, %rd58, 4;
	add.s32 	%r106, %r106, 1;
	setp.ne.s32 	%p25, %r106, 0;
	@%p25 bra 	$L__BB0_35;
$L__BB0_36:
	ret;

}


// ===== COMPILED SASS (sm_100) =====

	.target	sm_100

	.elftype	@"ET_EXEC"


//--------------------- .note.nv.tkinfo           --------------------------
	.section	.note.nv.tkinfo,"",@"SHT_NOTE"
	.sectionflags	@"SHF_NOTE_NV_TKINFO"
	.tkinfo
        /*0018*/ 	.word	0x00000002
        /*0030*/ 	.string	""
        /*0030*/ 	.string	"ptxas"
        /*0030*/ 	.string	"Cuda compilation tools, release 13.0, V13.0.88"
        /*0030*/ 	.string	"Build cuda_13.0.r13.0/compiler.36424714_0"
        /*0030*/ 	.string	"-arch sm_100 -m 64 "



//--------------------- .note.nv.cuinfo           --------------------------
	.section	.note.nv.cuinfo,"",@"SHT_NOTE"
	.sectionflags	@"SHF_NOTE_NV_CUINFO"
        /*0018*/ 	.short	0x0002
        /*001a*/ 	.short	0x0064
        /*001c*/ 	.short	0x0082
	.zero		2


//--------------------- .nv.info                  --------------------------
	.section	.nv.info,"",@"SHT_CUDA_INFO"
	.align	4


	//----- nvinfo : EIATTR_REGCOUNT
	.align		4
        /*0000*/ 	.byte	0x04, 0x2f
        /*0002*/ 	.short	(.L_1 - .L_0)
	.align		4
.L_0:
        /*0004*/ 	.word	index@(_Z22softmax_scaling_kernelPfif)
        /*0008*/ 	.word	0x0000001e


	//----- nvinfo : EIATTR_FRAME_SIZE
	.align		4
.L_1:
        /*000c*/ 	.byte	0x04, 0x11
        /*000e*/ 	.short	(.L_3 - .L_2)
	.align		4
.L_2:
        /*0010*/ 	.word	index@($__internal_0_$__cuda_sm3x_div_rn_noftz_f32_slowpath)
        /*0014*/ 	.word	0x00000000


	//----- nvinfo : EIATTR_FRAME_SIZE
	.align		4
.L_3:
        /*0018*/ 	.byte	0x04, 0x11
        /*001a*/ 	.short	(.L_5 - .L_4)
	.align		4
.L_4:
        /*001c*/ 	.word	index@(_Z22softmax_scaling_kernelPfif)
        /*0020*/ 	.word	0x00000000


	//----- nvinfo : EIATTR_MIN_STACK_SIZE
	.align		4
.L_5:
        /*0024*/ 	.byte	0x04, 0x12
        /*0026*/ 	.short	(.L_7 - .L_6)
	.align		4
.L_6:
        /*0028*/ 	.word	index@(_Z22softmax_scaling_kernelPfif)
        /*002c*/ 	.word	0x00000000
.L_7:


//--------------------- .nv.compat                --------------------------
	.section	.nv.compat,"",@"SHT_CUDA_COMPAT_INFO"
	.align	4
        /*0000*/ 	.byte	0x02, 0x09, 0x00, 0x00, 0x02, 0x02, 0x01, 0x00, 0x02, 0x05, 0x05, 0x00, 0x03, 0x07, 0x01, 0x01
        /*0010*/ 	.byte	0x02, 0x03, 0x00, 0x00, 0x02, 0x06, 0x01, 0x00, 0x04, 0x0b, 0x08, 0x00, 0x01, 0x00, 0x00, 0x00
        /*0020*/ 	.byte	0x00, 0x00, 0x00, 0x00


//--------------------- .nv.info._Z22softmax_scaling_kernelPfif --------------------------
	.section	.nv.info._Z22softmax_scaling_kernelPfif,"",@"SHT_CUDA_INFO"
	.sectionflags	@""
	.align	4


	//----- nvinfo : EIATTR_CUDA_API_VERSION
	.align		4
        /*0000*/ 	.byte	0x04, 0x37
        /*0002*/ 	.short	(.L_9 - .L_8)
.L_8:
        /*0004*/ 	.word	0x00000082


	//----- nvinfo : EIATTR_KPARAM_INFO
	.align		4
.L_9:
        /*0008*/ 	.byte	0x04, 0x17
        /*000a*/ 	.short	(.L_11 - .L_10)
.L_10:
        /*000c*/ 	.word	0x00000000
        /*0010*/ 	.short	0x0002
        /*0012*/ 	.short	0x000c
        /*0014*/ 	.byte	0x00, 0xf0, 0x11, 0x00


	//----- nvinfo : EIATTR_KPARAM_INFO
	.align		4
.L_11:
        /*0018*/ 	.byte	0x04, 0x17
        /*001a*/ 	.short	(.L_13 - .L_12)
.L_12:
        /*001c*/ 	.word	0x00000000
        /*0020*/ 	.short	0x0001
        /*0022*/ 	.short	0x0008
        /*0024*/ 	.byte	0x00, 0xf0, 0x11, 0x00


	//----- nvinfo : EIATTR_KPARAM_INFO
	.align		4
.L_13:
        /*0028*/ 	.byte	0x04, 0x17
        /*002a*/ 	.short	(.L_15 - .L_14)
.L_14:
        /*002c*/ 	.word	0x00000000
        /*0030*/ 	.short	0x0000
        /*0032*/ 	.short	0x0000
        /*0034*/ 	.byte	0x00, 0xf5, 0x21, 0x00


	//----- nvinfo : EIATTR_SPARSE_MMA_MASK
	.align		4
.L_15:
        /*0038*/ 	.byte	0x03, 0x50
        /*003a*/ 	.short	0x0000


	//----- nvinfo : EIATTR_MAXREG_COUNT
	.align		4
        /*003c*/ 	.byte	0x03, 0x1b
        /*003e*/ 	.short	0x00ff


	//----- nvinfo : EIATTR_MERCURY_ISA_VERSION
	.align		4
        /*0040*/ 	.byte	0x03, 0x5f
        /*0042*/ 	.short	0x0101


	//----- nvinfo : EIATTR_VRC_CTA_INIT_COUNT
	.align		4
        /*0044*/ 	.byte	0x02, 0x4a
	.zero		1
	.zero		1


	//----- nvinfo : EIATTR_EXIT_INSTR_OFFSETS
	.align		4
        /*0048*/ 	.byte	0x04, 0x1c
        /*004a*/ 	.short	(.L_17 - .L_16)


	//   ....[0]....
.L_16:
        /*004c*/ 	.word	0x00000040


	//   ....[1]....
        /*0050*/ 	.word	0x00002520


	//   ....[2]....
        /*0054*/ 	.word	0x00002cb0


	//   ....[3]....
        /*0058*/ 	.word	0x00003100


	//   ....[4]....
        /*005c*/ 	.word	0x00003280


	//----- nvinfo : EIATTR_CRS_STACK_SIZE
	.align		4
.L_17:
        /*0060*/ 	.byte	0x04, 0x1e
        /*0062*/ 	.short	(.L_19 - .L_18)
.L_18:
        /*0064*/ 	.word	0x00000000


	//----- nvinfo : EIATTR_CBANK_PARAM_SIZE
	.align		4
.L_19:
        /*0068*/ 	.byte	0x03, 0x19
        /*006a*/ 	.short	0x0010


	//----- nvinfo : EIATTR_PARAM_CBANK
	.align		4
        /*006c*/ 	.byte	0x04, 0x0a
        /*006e*/ 	.short	(.L_21 - .L_20)
	.align		4
.L_20:
        /*0070*/ 	.word	index@(.nv.constant0._Z22softmax_scaling_kernelPfif)
        /*0074*/ 	.short	0x0380
        /*0076*/ 	.short	0x0010


	//----- nvinfo : EIATTR_SW_WAR
	.align		4
.L_21:
        /*0078*/ 	.byte	0x04, 0x36
        /*007a*/ 	.short	(.L_23 - .L_22)
.L_22:
        /*007c*/ 	.word	0x00000008
.L_23:


//--------------------- .nv.callgraph             --------------------------
	.section	.nv.callgraph,"",@"SHT_CUDA_CALLGRAPH"
	.align	4
	.sectionentsize	8
	.align		4
        /*0000*/ 	.word	0x00000000
	.align		4
        /*0004*/ 	.word	0xffffffff
	.align		4
        /*0008*/ 	.word	0x00000000
	.align		4
        /*000c*/ 	.word	0xfffffffe
	.align		4
        /*0010*/ 	.word	0x00000000
	.align		4
        /*0014*/ 	.word	0xfffffffd
	.align		4
        /*0018*/ 	.word	0x00000000
	.align		4
        /*001c*/ 	.word	0xfffffffc


//--------------------- .text._Z22softmax_scaling_kernelPfif --------------------------
	.section	.text._Z22softmax_scaling_kernelPfif,"ax",@progbits
	.align	128
        .global         _Z22softmax_scaling_kernelPfif
        .type           _Z22softmax_scaling_kernelPfif,@function
        .size           _Z22softmax_scaling_kernelPfif,(.L_x_54 - _Z22softmax_scaling_kernelPfif)
        .other          _Z22softmax_scaling_kernelPfif,@"STO_CUDA_ENTRY STV_DEFAULT"
_Z22softmax_scaling_kernelPfif:
.text._Z22softmax_scaling_kernelPfif:
[----:B------:R-:W-:Y:S08]  /*0000*/  LDC R1, c[0x0][0x37c] ;  /* 0x0000df00ff017b82 */ /* 0x000ff00000000800 */
[----:B------:R-:W0:Y:S08]  /*0010*/  S2UR UR4, SR_CTAID.X ;  /* 0x00000000000479c3 */ /* 0x000e300000002500 */
[----:B------:R-:W0:Y:S02]  /*0020*/  LDC R4, c[0x0][0x388] ;  /* 0x0000e200ff047b82 */ /* 0x000e240000000800 */
[----:B0-----:R-:W-:-:S13]  /*0030*/  ISETP.LE.AND P0, PT, R4, UR4, PT ;  /* 0x0000000404007c0c */ /* 0x001fda000bf03270 */
[----:B------:R-:W-:Y:S05]  /*0040*/  @P0 EXIT ;  /* 0x000000000000094d */ /* 0x000fea0003800000 */
[C---:B------:R-:W-:Y:S01]  /*0050*/  IADD3 R0, PT, PT, R4.reuse, -0x1, RZ ;  /* 0xffffffff04007810 */ /* 0x040fe20007ffe0ff */
[----:B------:R-:W0:Y:S01]  /*0060*/  LDCU.64 UR8, c[0x0][0x358] ;  /* 0x00006b00ff0877ac */ /* 0x000e220008000a00 */
[C---:B------:R-:W-:Y:S01]  /*0070*/  LOP3.LUT R8, R4.reuse, 0xf, RZ, 0xc0, !PT ;  /* 0x0000000f04087812 */ /* 0x040fe200078ec0ff */
[----:B------:R-:W-:Y:S01]  /*0080*/  IMAD R2, R4, UR4, RZ ;  /* 0x0000000404027c24 */ /* 0x000fe2000f8e02ff */
[----:B------:R-:W-:Y:S01]  /*0090*/  ISETP.GE.U32.AND P0, PT, R0, 0xf, PT ;  /* 0x0000000f0000780c */ /* 0x000fe20003f06070 */
[----:B------:R-:W-:Y:S01]  /*00a0*/  HFMA2 R0, -RZ, RZ, -25.71875, 3664 ;  /* 0xce6e6b28ff007431 */ /* 0x000fe200000001ff */
[----:B------:R-:W-:Y:S02]  /*00b0*/  ISETP.NE.AND P1, PT, R8, RZ, PT ;  /* 0x000000ff0800720c */ /* 0x000fe40003f25270 */
[----:B------:R-:W-:-:S09]  /*00c0*/  MOV R3, RZ ;  /* 0x000000ff00037202 */ /* 0x000fd20000000f00 */
[----:B------:R-:W-:Y:S05]  /*00d0*/  @!P0 BRA `(.L_x_0) ;  /* 0x0000000000988947 */ /* 0x000fea0003800000 */
[----:B------:R-:W1:Y:S01]  /*00e0*/  LDCU.64 UR4, c[0x0][0x380] ;  /* 0x00007000ff0477ac */ /* 0x000e620008000a00 */
[----:B------:R-:W-:Y:S02]  /*00f0*/  LOP3.LUT R3, R4, 0xfffffff0, RZ, 0xc0, !PT ;  /* 0xfffffff004037812 */ /* 0x000fe400078ec0ff */
[----:B------:R-:W-:Y:S02]  /*0100*/  MOV R0, 0xce6e6b28 ;  /* 0xce6e6b2800007802 */ /* 0x000fe40000000f00 */
[----:B------:R-:W-:Y:S02]  /*0110*/  MOV R7, R2 ;  /* 0x0000000200077202 */ /* 0x000fe40000000f00 */
[----:B------:R-:W-:Y:S01]  /*0120*/  IADD3 R6, PT, PT, -R3, RZ, RZ ;  /* 0x000000ff03067210 */ /* 0x000fe20007ffe1ff */
[----:B-1----:R-:W-:-:S04]  /*0130*/  UIADD3 UR4, UP0, UPT, UR4, 0x20, URZ ;  /* 0x0000002004047890 */ /* 0x002fc8000ff1e0ff */
[----:B------:R-:W-:-:S12]  /*0140*/  UIADD3.X UR5, UPT, UPT, URZ, UR5, URZ, UP0, !UPT ;  /* 0x00000005ff057290 */ /* 0x000fd800087fe4ff */
.L_x_1:
[----:B------:R-:W-:Y:S02]  /*0150*/  MOV R4, UR4 ;  /* 0x0000000400047c02 */ /* 0x000fe40008000f00 */
[----:B------:R-:W-:-:S03]  /*0160*/  MOV R5, UR5 ;  /* 0x0000000500057c02 */ /* 0x000fc60008000f00 */
[----:B------:R-:W-:-:S05]  /*0170*/  IMAD.WIDE R4, R7, 0x4, R4 ;  /* 0x0000000407047825 */ /* 0x000fca00078e0204 */
[----:B0-----:R-:W2:Y:S04]  /*0180*/  LDG.E R13, desc[UR8][R4.64+-0x20] ;  /* 0xffffe008040d7981 */ /* 0x001ea8000c1e1900 */
[----:B------:R-:W2:Y:S04]  /*0190*/  LDG.E R12, desc[UR8][R4.64+-0x1c] ;  /* 0xffffe408040c7981 */ /* 0x000ea8000c1e1900 */
[----:B------:R-:W3:Y:S04]  /*01a0*/  LDG.E R15, desc[UR8][R4.64+-0x18] ;  /* 0xffffe808040f7981 */ /* 0x000ee8000c1e1900 */
[----:B------:R-:W3:Y:S04]  /*01b0*/  LDG.E R14, desc[UR8][R4.64+-0x14] ;  /* 0xffffec08040e7981 */ /* 0x000ee8000c1e1900 */
[----:B------:R-:W4:Y:S04]  /*01c0*/  LDG.E R17, desc[UR8][R4.64+-0x10] ;  /* 0xfffff00804117981 */ /* 0x000f28000c1e1900 */
[----:B------:R-:W4:Y:S04]  /*01d0*/  LDG.E R16, desc[UR8][R4.64+-0xc] ;  /* 0xfffff40804107981 */ /* 0x000f28000c1e1900 */
[----:B------:R-:W5:Y:S04]  /*01e0*/  LDG.E R19, desc[UR8][R4.64+-0x8] ;  /* 0xfffff80804137981 */ /* 0x000f68000c1e1900 */
        /* <DEDUP_REMOVED lines=8> */
[----:B------:R-:W5:Y:S01]  /*0270*/  LDG.E R24, desc[UR8][R4.64+0x1c] ;  /* 0x00001c0804187981 */ /* 0x000f62000c1e1900 */
[----:B------:R-:W-:-:S02]  /*0280*/  IADD3 R6, PT, PT, R6, 0x10, RZ ;  /* 0x0000001006067810 */ /* 0x000fc40007ffe0ff */
[----:B------:R-:W-:Y:S02]  /*0290*/  IADD3 R7, PT, PT, R7, 0x10, RZ ;  /* 0x0000001007077810 */ /* 0x000fe40007ffe0ff */
[----:B------:R-:W-:Y:S02]  /*02a0*/  ISETP.NE.AND P0, PT, R6, RZ, PT ;  /* 0x000000ff0600720c */ /* 0x000fe40003f05270 */
[----:B--2---:R-:W-:-:S04]  /*02b0*/  FMNMX3 R12, R0, R13, R12, !PT ;  /* 0x0000000d000c7276 */ /* 0x004fc8000780000c */
[----:B---3--:R-:W-:-:S04]  /*02c0*/  FMNMX3 R12, R12, R15, R14, !PT ;  /* 0x0000000f0c0c7276 */ /* 0x008fc8000780000e */
[----:B----4-:R-:W-:-:S04]  /*02d0*/  FMNMX3 R12, R12, R17, R16, !PT ;  /* 0x000000110c0c7276 */ /* 0x010fc80007800010 */
[----:B-----5:R-:W-:-:S04]  /*02e0*/  FMNMX3 R12, R12, R19, R18, !PT ;  /* 0x000000130c0c7276 */ /* 0x020fc80007800012 */
[----:B------:R-:W-:-:S04]  /*02f0*/  FMNMX3 R12, R12, R21, R20, !PT ;  /* 0x000000150c0c7276 */ /* 0x000fc80007800014 */
[----:B------:R-:W-:-:S04]  /*0300*/  FMNMX3 R12, R12, R23, R22, !PT ;  /* 0x000000170c0c7276 */ /* 0x000fc80007800016 */
[----:B------:R-:W-:-:S04]  /*0310*/  FMNMX3 R10, R12, R11, R10, !PT ;  /* 0x0000000b0c0a7276 */ /* 0x000fc8000780000a */
[----:B------:R-:W-:Y:S01]  /*0320*/  FMNMX3 R0, R10, R9, R24, !PT ;  /* 0x000000090a007276 */ /* 0x000fe20007800018 */
[----:B------:R-:W-:Y:S06]  /*0330*/  @P0 BRA `(.L_x_1) ;  /* 0xfffffffc00840947 */ /* 0x000fec000383ffff */
.L_x_0:
[----:B------:R-:W-:Y:S05]  /*0340*/  @!P1 BRA `(.L_x_2) ;  /* 0x0000000000bc9947 */ /* 0x000fea0003800000 */
[----:B------:R-:W1:Y:S01]  /*0350*/  LDCU UR4, c[0x0][0x388] ;  /* 0x00007100ff0477ac */ /* 0x000e620008000800 */
[----:B------:R-:W-:Y:S01]  /*0360*/  ISETP.GE.U32.AND P0, PT, R8, 0x8, PT ;  /* 0x000000080800780c */ /* 0x000fe20003f06070 */
[----:B-1----:R-:W-:-:S04]  /*0370*/  ULOP3.LUT UR5, UR4, 0x7, URZ, 0xc0, !UPT ;  /* 0x0000000704057892 */ /* 0x002fc8000f8ec0ff */
[----:B------:R-:W-:-:S08]  /*0380*/  UISETP.NE.AND UP0, UPT, UR5, URZ, UPT ;  /* 0x000000ff0500728c */ /* 0x000fd0000bf05270 */
[----:B------:R-:W-:Y:S05]  /*0390*/  @!P0 BRA `(.L_x_3) ;  /* 0x0000000000408947 */ /* 0x000fea0003800000 */
[----:B------:R-:W1:Y:S01]  /*03a0*/  LDC.64 R4, c[0x0][0x380] ;  /* 0x0000e000ff047b82 */ /* 0x000e620000000a00 */
[----:B------:R-:W-:-:S05]  /*03b0*/  IADD3 R7, PT, PT, R2, R3, RZ ;  /* 0x0000000302077210 */ /* 0x000fca0007ffe0ff */
[----:B-1----:R-:W-:-:S05]  /*03c0*/  IMAD.WIDE R4, R7, 0x4, R4 ;  /* 0x0000000407047825 */ /* 0x002fca00078e0204 */
[----:B0-----:R-:W2:Y:S04]  /*03d0*/  LDG.E R7, desc[UR8][R4.64] ;  /* 0x0000000804077981 */ /* 0x001ea8000c1e1900 */
[----:B------:R-:W2:Y:S04]  /*03e0*/  LDG.E R6, desc[UR8][R4.64+0x4] ;  /* 0x0000040804067981 */ /* 0x000ea8000c1e1900 */
[----:B------:R-:W3:Y:S04]  /*03f0*/  LDG.E R9, desc[UR8][R4.64+0x8] ;  /* 0x0000080804097981 */ /* 0x000ee8000c1e1900 */
[----:B------:R-:W3:Y:S04]  /*0400*/  LDG.E R10, desc[UR8][R4.64+0xc] ;  /* 0x00000c08040a7981 */ /* 0x000ee8000c1e1900 */
[----:B------:R-:W4:Y:S04]  /*0410*/  LDG.E R11, desc[UR8][R4.64+0x10] ;  /* 0x00001008040b7981 */ /* 0x000f28000c1e1900 */
[----:B------:R-:W4:Y:S04]  /*0420*/  LDG.E R12, desc[UR8][R4.64+0x14] ;  /* 0x00001408040c7981 */ /* 0x000f28000c1e1900 */
[----:B------:R-:W5:Y:S04]  /*0430*/  LDG.E R13, desc[UR8][R4.64+0x18] ;  /* 0x00001808040d7981 */ /* 0x000f68000c1e1900 */
[----:B------:R-:W5:Y:S01]  /*0440*/  LDG.E R14, desc[UR8][R4.64+0x1c] ;  /* 0x00001c08040e7981 */ /* 0x000f62000c1e1900 */
[----:B------:R-:W-:-:S02]  /*0450*/  IADD3 R3, PT, PT, R3, 0x8, RZ ;  /* 0x0000000803037810 */ /* 0x000fc40007ffe0ff */
[----:B--2---:R-:W-:-:S04]  /*0460*/  FMNMX3 R6, R0, R7, R6, !PT ;  /* 0x0000000700067276 */ /* 0x004fc80007800006 */
[----:B---3--:R-:W-:-:S04]  /*0470*/  FMNMX3 R6, R6, R9, R10, !PT ;  /* 0x0000000906067276 */ /* 0x008fc8000780000a */
[----:B----4-:R-:W-:-:S04]  /*0480*/  FMNMX3 R6, R6, R11, R12, !PT ;  /* 0x0000000b06067276 */ /* 0x010fc8000780000c */
[----:B-----5:R-:W-:-:S07]  /*0490*/  FMNMX3 R0, R6, R13, R14, !PT ;  /* 0x0000000d06007276 */ /* 0x020fce000780000e */
.L_x_3:
[----:B------:R-:W-:Y:S05]  /*04a0*/  BRA.U !UP0, `(.L_x_2) ;  /* 0x0000000108647547 */ /* 0x000fea000b800000 */
[----:B------:R-:W-:Y:S02]  /*04b0*/  UISETP.GE.U32.AND UP0, UPT, UR5, 0x4, UPT ;  /* 0x000000040500788c */ /* 0x000fe4000bf06070 */
[----:B------:R-:W-:-:S04]  /*04c0*/  ULOP3.LUT UR4, UR4, 0x3, URZ, 0xc0, !UPT ;  /* 0x0000000304047892 */ /* 0x000fc8000f8ec0ff */
[----:B------:R-:W-:-:S03]  /*04d0*/  UISETP.NE.AND UP1, UPT, UR4, URZ, UPT ;  /* 0x000000ff0400728c */ /* 0x000fc6000bf25270 */
[----:B------:R-:W-:Y:S08]  /*04e0*/  BRA.U !UP0, `(.L_x_4) ;  /* 0x0000000108287547 */ /* 0x000ff0000b800000 */
[----:B------:R-:W1:Y:S01]  /*04f0*/  LDC.64 R4, c[0x0][0x380] ;  /* 0x0000e000ff047b82 */ /* 0x000e620000000a00 */
[----:B------:R-:W-:-:S05]  /*0500*/  IADD3 R7, PT, PT, R2, R3, RZ ;  /* 0x0000000302077210 */ /* 0x000fca0007ffe0ff */
[----:B-1----:R-:W-:-:S05]  /*0510*/  IMAD.WIDE R4, R7, 0x4, R4 ;  /* 0x0000000407047825 */ /* 0x002fca00078e0204 */
[----:B0-----:R-:W2:Y:S04]  /*0520*/  LDG.E R7, desc[UR8][R4.64] ;  /* 0x0000000804077981 */ /* 0x001ea8000c1e1900 */
[----:B------:R-:W2:Y:S04]  /*0530*/  LDG.E R6, desc[UR8][R4.64+0x4] ;  /* 0x0000040804067981 */ /* 0x000ea8000c1e1900 */
[----:B------:R-:W3:Y:S04]  /*0540*/  LDG.E R9, desc[UR8][R4.64+0x8] ;  /* 0x0000080804097981 */ /* 0x000ee8000c1e1900 */
[----:B------:R-:W3:Y:S01]  /*0550*/  LDG.E R10, desc[UR8][R4.64+0xc] ;  /* 0x00000c08040a7981 */ /* 0x000ee2000c1e1900 */
[----:B------:R-:W-:-:S02]  /*0560*/  IADD3 R3, PT, PT, R3, 0x4, RZ ;  /* 0x0000000403037810 */ /* 0x000fc40007ffe0ff */
[----:B--2---:R-:W-:-:S04]  /*0570*/  FMNMX3 R0, R0, R7, R6, !PT ;  /* 0x0000000700007276 */ /* 0x004fc80007800006 */
[----:B---3--:R-:W-:-:S07]  /*0580*/  FMNMX3 R0, R0, R9, R10, !PT ;  /* 0x0000000900007276 */ /* 0x008fce000780000a */
.L_x_4:
[----:B------:R-:W-:Y:S05]  /*0590*/  BRA.U !UP1, `(.L_x_2) ;  /* 0x0000000109287547 */ /* 0x000fea000b800000 */
[----:B------:R-:W1:Y:S01]  /*05a0*/  LDC.64 R6, c[0x0][0x380] ;  /* 0x0000e000ff067b82 */ /* 0x000e620000000a00 */
[----:B------:R-:W-:Y:S01]  /*05b0*/  IADD3 R3, PT, PT, R2, R3, RZ ;  /* 0x0000000302037210 */ /* 0x000fe20007ffe0ff */
[----:B------:R-:W-:-:S12]  /*05c0*/  UIADD3 UR4, UPT, UPT, -UR4, URZ, URZ ;  /* 0x000000ff04047290 */ /* 0x000fd8000fffe1ff */
.L_x_5:
[----:B-1----:R-:W-:-:S06]  /*05d0*/  IMAD.WIDE R4, R3, 0x4, R6 ;  /* 0x0000000403047825 */ /* 0x002fcc00078e0206 */
[----:B0-----:R-:W2:Y:S01]  /*05e0*/  LDG.E R5, desc[UR8][R4.64] ;  /* 0x0000000804057981 */ /* 0x001ea2000c1e1900 */
[----:B------:R-:W-:Y:S01]  /*05f0*/  UIADD3 UR4, UPT, UPT, UR4, 0x1, URZ ;  /* 0x0000000104047890 */ /* 0x000fe2000fffe0ff */
[----:B------:R-:W-:-:S03]  /*0600*/  IADD3 R3, PT, PT, R3, 0x1, RZ ;  /* 0x0000000103037810 */ /* 0x000fc60007ffe0ff */
[----:B------:R-:W-:Y:S01]  /*0610*/  UISETP.NE.AND UP0, UPT, UR4, URZ, UPT ;  /* 0x000000ff0400728c */ /* 0x000fe2000bf05270 */
[----:B--2---:R-:W-:-:S08]  /*0620*/  FMNMX R0, R5, R0, !PT ;  /* 0x0000000005007209 */ /* 0x004fd00007800000 */
[----:B------:R-:W-:Y:S05]  /*0630*/  BRA.U UP0, `(.L_x_5) ;  /* 0xfffffffd00e47547 */ /* 0x000fea000b83ffff */
.L_x_2:
[----:B------:R-:W1:Y:S01]  /*0640*/  LDCU UR5, c[0x0][0x388] ;  /* 0x00007100ff0577ac */ /* 0x000e620008000800 */
[----:B------:R-:W-:Y:S01]  /*0650*/  HFMA2 R3, -RZ, RZ, 0, 0 ;  /* 0x00000000ff037431 */ /* 0x000fe200000001ff */
[----:B------:R-:W-:Y:S01]  /*0660*/  UMOV UR4, URZ ;  /* 0x000000ff00047c82 */ /* 0x000fe20008000000 */
[----:B-1----:R-:W-:Y:S02]  /*0670*/  UISETP.GE.U32.AND UP1, UPT, UR5, 0x8, UPT ;  /* 0x000000080500788c */ /* 0x002fe4000bf26070 */
[----:B------:R-:W-:-:S04]  /*0680*/  ULOP3.LUT UR7, UR5, 0x7, URZ, 0xc0, !UPT ;  /* 0x0000000705077892 */ /* 0x000fc8000f8ec0ff */
[----:B------:R-:W-:-:S03]  /*0690*/  UISETP.NE.AND UP0, UPT, UR7, URZ, UPT ;  /* 0x000000ff0700728c */ /* 0x000fc6000bf05270 */
[----:B------:R-:W-:Y:S08]  /*06a0*/  BRA.U !UP1, `(.L_x_6) ;  /* 0x0000000509e47547 */ /* 0x000ff0000b800000 */
[----:B------:R-:W1:Y:S01]  /*06b0*/  LDC.64 R4, c[0x0][0x380] ;  /* 0x0000e000ff047b82 */ /* 0x000e620000000a00 */
[----:B------:R-:W-:Y:S01]  /*06c0*/  ULOP3.LUT UR4, UR5, 0x7ffffff8, URZ, 0xc0, !UPT ;  /* 0x7ffffff805047892 */ /* 0x000fe2000f8ec0ff */
[----:B------:R-:W-:Y:S01]  /*06d0*/  MOV R3, RZ ;  /* 0x000000ff00037202 */ /* 0x000fe20000000f00 */
[----:B------:R-:W2:Y:S02]  /*06e0*/  LDCU UR6, c[0x0][0x38c] ;  /* 0x00007180ff0677ac */ /* 0x000ea40008000800 */
[----:B------:R-:W-:Y:S01]  /*06f0*/  UIADD3 UR5, UPT, UPT, -UR4, URZ, URZ ;  /* 0x000000ff04057290 */ /* 0x000fe2000fffe1ff */
[----:B-1----:R-:W-:-:S03]  /*0700*/  IMAD.WIDE.U32 R4, R2, 0x4, R4 ;  /* 0x0000000402047825 */ /* 0x002fc600078e0004 */
[----:B------:R-:W-:-:S04]  /*0710*/  IADD3 R10, P0, PT, R4, 0x10, RZ ;  /* 0x00000010040a7810 */ /* 0x000fc80007f1e0ff */
[----:B--2---:R-:W-:-:S09]  /*0720*/  IADD3.X R11, PT, PT, RZ, R5, RZ, P0, !PT ;  /* 0x00000005ff0b7210 */ /* 0x004fd200007fe4ff */
.L_x_7:
[----:B------:R-:W-:Y:S02]  /*0730*/  MOV R4, R10 ;  /* 0x0000000a00047202 */ /* 0x000fe40000000f00 */
[----:B------:R-:W-:-:S05]  /*0740*/  MOV R5, R11 ;  /* 0x0000000b00057202 */ /* 0x000fca0000000f00 */
[----:B0-----:R-:W2:Y:S04]  /*0750*/  LDG.E R7, desc[UR8][R4.64+-0x10] ;  /* 0xfffff00804077981 */ /* 0x001ea8000c1e1900 */
[----:B------:R-:W3:Y:S04]  /*0760*/  LDG.E R11, desc[UR8][R4.64+-0xc] ;  /* 0xfffff408040b7981 */ /* 0x000ee8000c1e1900 */
[----:B------:R-:W4:Y:S04]  /*0770*/  LDG.E R23, desc[UR8][R4.64+-0x8] ;  /* 0xfffff80804177981 */ /* 0x000f28000c1e1900 */
[----:B------:R-:W5:Y:S04]  /*0780*/  LDG.E R25, desc[UR8][R4.64+-0x4] ;  /* 0xfffffc0804197981 */ /* 0x000f68000c1e1900 */
[----:B------:R-:W5:Y:S04]  /*0790*/  LDG.E R9, desc[UR8][R4.64] ;  /* 0x0000000804097981 */ /* 0x000f68000c1e1900 */
[----:B------:R-:W5:Y:S04]  /*07a0*/  LDG.E R21, desc[UR8][R4.64+0x4] ;  /* 0x0000040804157981 */ /* 0x000f68000c1e1900 */
[----:B------:R-:W5:Y:S04]  /*07b0*/  LDG.E R19, desc[UR8][R4.64+0x8] ;  /* 0x0000080804137981 */ /* 0x000f68000c1e1900 */
[----:B------:R-:W5:Y:S01]  /*07c0*/  LDG.E R17, desc[UR8][R4.64+0xc] ;  /* 0x00000c0804117981 */ /* 0x000f62000c1e1900 */
[----:B------:R-:W-:Y:S01]  /*07d0*/  HFMA2 R14, -RZ, RZ, 0.96630859375, -0.0022525787353515625 ;  /* 0x3bbb989dff0e7431 */ /* 0x000fe200000001ff */
[----:B------:R-:W-:Y:S01]  /*07e0*/  MOV R15, 0x437c0000 ;  /* 0x437c0000000f7802 */ /* 0x000fe20000000f00 */
[----:B------:R-:W-:-:S04]  /*07f0*/  UIADD3 UR5, UPT, UPT, UR5, 0x8, URZ ;  /* 0x0000000805057890 */ /* 0x000fc8000fffe0ff */
[----:B------:R-:W-:Y:S01]  /*0800*/  UISETP.NE.AND UP1, UPT, UR5, URZ, UPT ;  /* 0x000000ff0500728c */ /* 0x000fe2000bf25270 */
[----:B--2---:R-:W-:-:S04]  /*0810*/  FADD R7, R7, -R0 ;  /* 0x8000000007077221 */ /* 0x004fc80000000000 */
[----:B------:R-:W-:Y:S01]  /*0820*/  FMUL R13, R7, UR6 ;  /* 0x00000006070d7c20 */ /* 0x000fe20008400000 */
[----:B---3--:R-:W-:-:S03]  /*0830*/  FADD R11, R11, -R0 ;  /* 0x800000000b0b7221 */ /* 0x008fc60000000000 */
[-C--:B------:R-:W-:Y:S01]  /*0840*/  FFMA.SAT R6, R13, R14.reuse, 0.5 ;  /* 0x3f0000000d067423 */ /* 0x080fe2000000200e */
[----:B------:R-:W-:Y:S01]  /*0850*/  FMUL R11, R11, UR6 ;  /* 0x000000060b0b7c20 */ /* 0x000fe20008400000 */
[--C-:B----4-:R-:W-:Y:S02]  /*0860*/  FADD R23, R23, -R0.reuse ;  /* 0x8000000017177221 */ /* 0x110fe40000000000 */
[-C--:B------:R-:W-:Y:S01]  /*0870*/  FFMA.RM R7, R6, R15.reuse, 12582913 ;  /* 0x4b40000106077423 */ /* 0x080fe2000000400f */
[-C--:B------:R-:W-:Y:S01]  /*0880*/  FFMA.SAT R12, R11, R14.reuse, 0.5 ;  /* 0x3f0000000b0c7423 */ /* 0x080fe2000000200e */
[----:B------:R-:W-:Y:S01]  /*0890*/  FMUL R23, R23, UR6 ;  /* 0x0000000617177c20 */ /* 0x000fe20008400000 */
[--C-:B-----5:R-:W-:Y:S01]  /*08a0*/  FADD R25, R25, -R0.reuse ;  /* 0x8000000019197221 */ /* 0x120fe20000000000 */
[----:B------:R-:W-:Y:S01]  /*08b0*/  FADD R6, R7, -12583039 ;  /* 0xcb40007f07067421 */ /* 0x000fe20000000000 */
[----:B------:R-:W-:Y:S01]  /*08c0*/  FADD R27, R9, -R0 ;  /* 0x80000000091b7221 */ /* 0x000fe20000000000 */
[-C--:B------:R-:W-:Y:S01]  /*08d0*/  FFMA.SAT R16, R23, R14.reuse, 0.5 ;  /* 0x3f00000017107423 */ /* 0x080fe2000000200e */
[----:B------:R-:W-:Y:S01]  /*08e0*/  FMUL R25, R25, UR6 ;  /* 0x0000000619197c20 */ /* 0x000fe20008400000 */
[----:B------:R-:W-:Y:S01]  /*08f0*/  FFMA R10, R13, 1.4426950216293334961, -R6 ;  /* 0x3fb8aa3b0d0a7823 */ /* 0x000fe20000000806 */
[-C--:B------:R-:W-:Y:S01]  /*0900*/  FFMA.RM R6, R12, R15.reuse, 12582913 ;  /* 0x4b4000010c067423 */ /* 0x080fe2000000400f */
[-C--:B------:R-:W-:Y:S01]  /*0910*/  FFMA.RM R9, R16, R15.reuse, 12582913 ;  /* 0x4b40000110097423 */ /* 0x080fe2000000400f */
[-C--:B------:R-:W-:Y:S01]  /*0920*/  FFMA.SAT R18, R25, R14.reuse, 0.5 ;  /* 0x3f00000019127423 */ /* 0x080fe2000000200e */
[--C-:B------:R-:W-:Y:S01]  /*0930*/  FADD R21, R21, -R0.reuse ;  /* 0x8000000015157221 */ /* 0x100fe20000000000 */
[----:B------:R-:W-:Y:S01]  /*0940*/  FADD R12, R6, -12583039 ;  /* 0xcb40007f060c7421 */ /* 0x000fe20000000000 */
[----:B------:R-:W-:Y:S01]  /*0950*/  FADD R16, R9, -12583039 ;  /* 0xcb40007f09107421 */ /* 0x000fe20000000000 */
[----:B------:R-:W-:Y:S01]  /*0960*/  FADD R19, R19, -R0 ;  /* 0x8000000013137221 */ /* 0x000fe20000000000 */
[----:B------:R-:W-:Y:S01]  /*0970*/  FFMA R10, R13, 1.925963033500011079e-08, R10 ;  /* 0x32a570600d0a7823 */ /* 0x000fe2000000000a */
[----:B------:R-:W-:Y:S01]  /*0980*/  FFMA R12, R11, 1.4426950216293334961, -R12 ;  /* 0x3fb8aa3b0b0c7823 */ /* 0x000fe2000000080c */
[----:B------:R-:W-:Y:S01]  /*0990*/  FFMA R16, R23, 1.4426950216293334961, -R16 ;  /* 0x3fb8aa3b17107823 */ /* 0x000fe20000000810 */
[----:B------:R-:W-:Y:S01]  /*09a0*/  FADD R17, R17, -R0 ;  /* 0x8000000011117221 */ /* 0x000fe20000000000 */
[----:B------:R-:W-:Y:S01]  /*09b0*/  FMUL R27, R27, UR6 ;  /* 0x000000061b1b7c20 */ /* 0x000fe20008400000 */
[----:B------:R-:W-:Y:S01]  /*09c0*/  FFMA R12, R11, 1.925963033500011079e-08, R12 ;  /* 0x32a570600b0c7823 */ /* 0x000fe2000000000c */
[-C--:B------:R-:W-:Y:S01]  /*09d0*/  FFMA.RM R11, R18, R15.reuse, 12582913 ;  /* 0x4b400001120b7423 */ /* 0x080fe2000000400f */
[----:B------:R-:W-:Y:S01]  /*09e0*/  FFMA R16, R23, 1.925963033500011079e-08, R16 ;  /* 0x32a5706017107823 */ /* 0x000fe20000000010 */
[----:B------:R-:W-:Y:S01]  /*09f0*/  FMUL R23, R21, UR6 ;  /* 0x0000000615177c20 */ /* 0x000fe20008400000 */
[----:B------:R-:W-:Y:S01]  /*0a00*/  FMUL R21, R17, UR6 ;  /* 0x0000000611157c20 */ /* 0x000fe20008400000 */
[----:B------:R-:W-:Y:S01]  /*0a10*/  FADD R18, R11, -12583039 ;  /* 0xcb40007f0b127421 */ /* 0x000fe20000000000 */
[----:B------:R-:W0:Y:S01]  /*0a20*/  MUFU.EX2 R10, R10 ;  /* 0x0000000a000a7308 */ /* 0x000e220000000800 */
[-C--:B------:R-:W-:Y:S01]  /*0a30*/  FFMA.SAT R22, R23, R14.reuse, 0.5 ;  /* 0x3f00000017167423 */ /* 0x080fe2000000200e */
[-C--:B------:R-:W-:Y:S01]  /*0a40*/  FFMA.SAT R20, R27, R14.reuse, 0.5 ;  /* 0x3f0000001b147423 */ /* 0x080fe2000000200e */
[----:B------:R-:W-:Y:S01]  /*0a50*/  FFMA R18, R25, 1.4426950216293334961, -R18 ;  /* 0x3fb8aa3b19127823 */ /* 0x000fe20000000812 */
[-C--:B------:R-:W-:Y:S01]  /*0a60*/  FFMA.SAT R26, R21, R14.reuse, 0.5 ;  /* 0x3f000000151a7423 */ /* 0x080fe2000000200e */
[----:B------:R-:W-:Y:S01]  /*0a70*/  SHF.L.U32 R9, R9, 0x17, RZ ;  /* 0x0000001709097819 */ /* 0x000fe200000006ff */
[-C--:B------:R-:W-:Y:S01]  /*0a80*/  FFMA.RM R13, R20, R15.reuse, 12582913 ;  /* 0x4b400001140d7423 */ /* 0x080fe2000000400f */
[----:B------:R-:W-:Y:S01]  /*0a90*/  FFMA R18, R25, 1.925963033500011079e-08, R18 ;  /* 0x32a5706019127823 */ /* 0x000fe20000000012 */
[----:B------:R-:W-:Y:S01]  /*0aa0*/  FMUL R25, R19, UR6 ;  /* 0x0000000613197c20 */ /* 0x000fe20008400000 */
[-C--:B------:R-:W-:Y:S01]  /*0ab0*/  FFMA.RM R19, R22, R15.reuse, 12582913 ;  /* 0x4b40000116137423 */ /* 0x080fe2000000400f */
[----:B------:R-:W-:Y:S01]  /*0ac0*/  FADD R20, R13, -12583039 ;  /* 0xcb40007f0d147421 */ /* 0x000fe20000000000 */
[----:B------:R-:W1:Y:S01]  /*0ad0*/  MUFU.EX2 R12, R12 ;  /* 0x0000000c000c7308 */ /* 0x000e620000000800 */
[----:B------:R-:W-:Y:S01]  /*0ae0*/  FFMA.SAT R24, R25, R14, 0.5 ;  /* 0x3f00000019187423 */ /* 0x000fe2000000200e */
[----:B------:R-:W-:Y:S01]  /*0af0*/  FADD R22, R19, -12583039 ;  /* 0xcb40007f13167421 */ /* 0x000fe20000000000 */
[----:B------:R-:W-:Y:S01]  /*0b00*/  FFMA R20, R27, 1.4426950216293334961, -R20 ;  /* 0x3fb8aa3b1b147823 */ /* 0x000fe20000000814 */
[----:B------:R-:W-:Y:S01]  /*0b10*/  SHF.L.U32 R13, R13, 0x17, RZ ;  /* 0x000000170d0d7819 */ /* 0x000fe200000006ff */
[-C--:B------:R-:W-:Y:S01]  /*0b20*/  FFMA.RM R17, R24, R15.reuse, 12582913 ;  /* 0x4b40000118117423 */ /* 0x080fe2000000400f */
[----:B------:R-:W-:Y:S01]  /*0b30*/  FFMA R22, R23, 1.4426950216293334961, -R22 ;  /* 0x3fb8aa3b17167823 */ /* 0x000fe20000000816 */
[----:B------:R-:W-:Y:S01]  /*0b40*/  FFMA.RM R15, R26, R15, 12582913 ;  /* 0x4b4000011a0f7423 */ /* 0x000fe2000000400f */
[----:B------:R-:W2:Y:S01]  /*0b50*/  MUFU.EX2 R16, R16 ;  /* 0x0000001000107308 */ /* 0x000ea20000000800 */
[----:B------:R-:W-:Y:S01]  /*0b60*/  FADD R24, R17, -12583039 ;  /* 0xcb40007f11187421 */ /* 0x000fe20000000000 */
[----:B------:R-:W-:Y:S01]  /*0b70*/  FFMA R14, R23, 1.925963033500011079e-08, R22 ;  /* 0x32a57060170e7823 */ /* 0x000fe20000000016 */
[----:B------:R-:W-:Y:S01]  /*0b80*/  FADD R22, R15, -12583039 ;  /* 0xcb40007f0f167421 */ /* 0x000fe20000000000 */
[----:B------:R-:W-:Y:S01]  /*0b90*/  SHF.L.U32 R23, R7, 0x17, RZ ;  /* 0x0000001707177819 */ /* 0x000fe200000006ff */
[----:B------:R-:W-:Y:S01]  /*0ba0*/  FFMA R24, R25, 1.4426950216293334961, -R24 ;  /* 0x3fb8aa3b19187823 */ /* 0x000fe20000000818 */
[----:B------:R-:W-:Y:S01]  /*0bb0*/  FFMA R20, R27, 1.925963033500011079e-08, R20 ;  /* 0x32a570601b147823 */ /* 0x000fe20000000014 */
[----:B------:R-:W-:Y:S01]  /*0bc0*/  FFMA R22, R21, 1.4426950216293334961, -R22 ;  /* 0x3fb8aa3b15167823 */ /* 0x000fe20000000816 */
[----:B------:R-:W3:Y:S01]  /*0bd0*/  MUFU.EX2 R14, R14 ;  /* 0x0000000e000e7308 */ /* 0x000ee20000000800 */
[----:B0-----:R-:W-:Y:S01]  /*0be0*/  FMUL R10, R23, R10 ;  /* 0x0000000a170a7220 */ /* 0x001fe20000400000 */
[----:B------:R-:W-:Y:S01]  /*0bf0*/  FFMA R24, R25, 1.925963033500011079e-08, R24 ;  /* 0x32a5706019187823 */ /* 0x000fe20000000018 */
[----:B------:R-:W-:Y:S01]  /*0c00*/  FFMA R22, R21, 1.925963033500011079e-08, R22 ;  /* 0x32a5706015167823 */ /* 0x000fe20000000016 */
[----:B------:R-:W-:Y:S01]  /*0c10*/  SHF.L.U32 R25, R6, 0x17, RZ ;  /* 0x0000001706197819 */ /* 0x000fe200000006ff */
[----:B------:R-:W-:Y:S01]  /*0c20*/  FADD R6, R10, R3 ;  /* 0x000000030a067221 */ /* 0x000fe20000000000 */
[----:B------:R-:W-:Y:S01]  /*0c30*/  SHF.L.U32 R19, R19, 0x17, RZ ;  /* 0x0000001713137819 */ /* 0x000fe200000006ff */
[----:B------:R0:W-:Y:S01]  /*0c40*/  STG.E desc[UR8][R4.64+-0x10], R10 ;  /* 0xfffff00a04007986 */ /* 0x0001e2000c101908 */
[----:B------:R-:W4:Y:S01]  /*0c50*/  MUFU.EX2 R20, R20 ;  /* 0x0000001400147308 */ /* 0x000f220000000800 */
[----:B-1----:R-:W-:Y:S01]  /*0c60*/  FMUL R25, R25, R12 ;  /* 0x0000000c19197220 */ /* 0x002fe20000400000 */
[----:B--2---:R-:W-:Y:S01]  /*0c70*/  FMUL R9, R9, R16 ;  /* 0x0000001009097220 */ /* 0x004fe20000400000 */
[----:B------:R-:W-:-:S02]  /*0c80*/  SHF.L.U32 R12, R17, 0x17, RZ ;  /* 0x00000017110c7819 */ /* 0x000fc400000006ff */
[----:B------:R-:W-:Y:S01]  /*0c90*/  FADD R6, R6, R25 ;  /* 0x0000001906067221 */ /* 0x000fe20000000000 */
[----:B------:R-:W-:Y:S01]  /*0ca0*/  SHF.L.U32 R16, R15, 0x17, RZ ;  /* 0x000000170f107819 */ /* 0x000fe200000006ff */
[----:B------:R1:W-:Y:S01]  /*0cb0*/  STG.E desc[UR8][R4.64+-0x8], R9 ;  /* 0xfffff80904007986 */ /* 0x0003e2000c101908 */
[----:B------:R-:W2:Y:S01]  /*0cc0*/  MUFU.EX2 R7, R24 ;  /* 0x0000001800077308 */ /* 0x000ea20000000800 */
[----:B------:R-:W-:Y:S01]  /*0cd0*/  FADD R6, R6, R9 ;  /* 0x0000000906067221 */ /* 0x000fe20000000000 */
[----:B------:R-:W-:Y:S01]  /*0ce0*/  SHF.L.U32 R11, R11, 0x17, RZ ;  /* 0x000000170b0b7819 */ /* 0x000fe200000006ff */
[----:B---3--:R-:W-:Y:S01]  /*0cf0*/  FMUL R19, R19, R14 ;  /* 0x0000000e13137220 */ /* 0x008fe20000400000 */
[----:B------:R-:W-:Y:S01]  /*0d00*/  STG.E desc[UR8][R4.64+-0xc], R25 ;  /* 0xfffff41904007986 */ /* 0x000fe2000c101908 */
[----:B0-----:R-:W-:-:S03]  /*0d10*/  IADD3 R10, P0, PT, R4, 0x20, RZ ;  /* 0x00000020040a7810 */ /* 0x001fc60007f1e0ff */
[----:B------:R-:W1:Y:S01]  /*0d20*/  MUFU.EX2 R3, R22 ;  /* 0x0000001600037308 */ /* 0x000e620000000800 */
[----:B----4-:R-:W-:Y:S01]  /*0d30*/  FMUL R13, R13, R20 ;  /* 0x000000140d0d7220 */ /* 0x010fe20000400000 */
[----:B------:R-:W-:Y:S04]  /*0d40*/  STG.E desc[UR8][R4.64+0x4], R19 ;  /* 0x0000041304007986 */ /* 0x000fe8000c101908 */
[----:B------:R-:W-:Y:S02]  /*0d50*/  STG.E desc[UR8][R4.64], R13 ;  /* 0x0000000d04007986 */ /* 0x000fe4000c101908 */
[----:B------:R-:W0:Y:S01]  /*0d60*/  MUFU.EX2 R18, R18 ;  /* 0x0000001200127308 */ /* 0x000e220000000800 */
[----:B--2---:R-:W-:-:S05]  /*0d70*/  FMUL R7, R12, R7 ;  /* 0x000000070c077220 */ /* 0x004fca0000400000 */
[----:B------:R-:W-:Y:S01]  /*0d80*/  STG.E desc[UR8][R4.64+0x8], R7 ;  /* 0x0000080704007986 */ /* 0x000fe2000c101908 */
[----:B-1----:R-:W-:-:S05]  /*0d90*/  FMUL R9, R16, R3 ;  /* 0x0000000310097220 */ /* 0x002fca0000400000 */
[----:B------:R-:W-:Y:S01]  /*0da0*/  STG.E desc[UR8][R4.64+0xc], R9 ;  /* 0x00000c0904007986 */ /* 0x000fe2000c101908 */
[----:B0-----:R-:W-:-:S04]  /*0db0*/  FMUL R11, R11, R18 ;  /* 0x000000120b0b7220 */ /* 0x001fc80000400000 */
[----:B------:R-:W-:Y:S01]  /*0dc0*/  FADD R6, R6, R11 ;  /* 0x0000000b06067221 */ /* 0x000fe20000000000 */
[----:B------:R0:W-:Y:S03]  /*0dd0*/  STG.E desc[UR8][R4.64+-0x4], R11 ;  /* 0xfffffc0b04007986 */ /* 0x0001e6000c101908 */
[----:B------:R-:W-:-:S04]  /*0de0*/  FADD R6, R6, R13 ;  /* 0x0000000d06067221 */ /* 0x000fc80000000000 */
[----:B------:R-:W-:-:S04]  /*0df0*/  FADD R6, R6, R19 ;  /* 0x0000001306067221 */ /* 0x000fc80000000000 */
[----:B------:R-:W-:Y:S01]  /*0e00*/  FADD R6, R6, R7 ;  /* 0x0000000706067221 */ /* 0x000fe20000000000 */
[----:B0-----:R-:W-:-:S03]  /*0e10*/  IADD3.X R11, PT, PT, RZ, R5, RZ, P0, !PT ;  /* 0x00000005ff0b7210 */ /* 0x001fc600007fe4ff */
[----:B------:R-:W-:Y:S01]  /*0e20*/  FADD R3, R6, R9 ;  /* 0x0000000906037221 */ /* 0x000fe20000000000 */
[----:B------:R-:W-:Y:S06]  /*0e30*/  BRA.U UP1, `(.L_x_7) ;  /* 0xfffffff9013c7547 */ /* 0x000fec000b83ffff */
.L_x_6:
[----:B------:R-:W-:Y:S05]  /*0e40*/  BRA.U !UP0, `(.L_x_8) ;  /* 0x0000000908107547 */ /* 0x000fea000b800000 */
[----:B------:R-:W1:Y:S01]  /*0e50*/  LDCU UR5, c[0x0][0x388] ;  /* 0x00007100ff0577ac */ /* 0x000e620008000800 */
[----:B------:R-:W-:Y:S02]  /*0e60*/  UISETP.GE.U32.AND UP0, UPT, UR7, 0x4, UPT ;  /* 0x000000040700788c */ /* 0x000fe4000bf06070 */
[----:B-1----:R-:W-:-:S04]  /*0e70*/  ULOP3.LUT UR6, UR5, 0x3, URZ, 0xc0, !UPT ;  /* 0x0000000305067892 */ /* 0x002fc8000f8ec0ff */
[----:B------:R-:W-:-:S03]  /*0e80*/  UISETP.NE.AND UP1, UPT, UR6, URZ, UPT ;  /* 0x000000ff0600728c */ /* 0x000fc6000bf25270 */
[----:B------:R-:W-:Y:S08]  /*0e90*/  BRA.U !UP0, `(.L_x_9) ;  /* 0x0000000508007547 */ /* 0x000ff0000b800000 */
[----:B------:R-:W1:Y:S01]  /*0ea0*/  LDC.64 R4, c[0x0][0x380] ;  /* 0x0000e000ff047b82 */ /* 0x000e620000000a00 */
[----:B------:R-:W-:Y:S01]  /*0eb0*/  IADD3 R7, PT, PT, R2, UR4, RZ ;  /* 0x0000000402077c10 */ /* 0x000fe2000fffe0ff */
[----:B------:R-:W2:Y:S04]  /*0ec0*/  LDCU UR10, c[0x0][0x38c] ;  /* 0x00007180ff0a77ac */ /* 0x000ea80008000800 */
[----:B-1----:R-:W-:-:S05]  /*0ed0*/  IMAD.WIDE.U32 R4, R7, 0x4, R4 ;  /* 0x0000000407047825 */ /* 0x002fca00078e0004 */
[----:B0-----:R-:W3:Y:S01]  /*0ee0*/  LDG.E R7, desc[UR8][R4.64] ;  /* 0x0000000804077981 */ /* 0x001ee2000c1e1900 */
[----:B------:R-:W-:Y:S01]  /*0ef0*/  HFMA2 R10, -RZ, RZ, 0.96630859375, -0.0022525787353515625 ;  /* 0x3bbb989dff0a7431 */ /* 0x000fe200000001ff */
[----:B------:R-:W-:Y:S02]  /*0f00*/  MOV R9, 0x437c0000 ;  /* 0x437c000000097802 */ /* 0x000fe40000000f00 */
[----:B------:R-:W-:-:S04]  /*0f10*/  IADD3 R13, P0, PT, R2, UR4, RZ ;  /* 0x00000004020d7c10 */ /* 0x000fc8000ff1e0ff */
[----:B------:R-:W-:Y:S01]  /*0f20*/  IADD3.X R16, PT, PT, RZ, RZ, RZ, P0, !PT ;  /* 0x000000ffff107210 */ /* 0x000fe200007fe4ff */
[----:B---3--:R-:W-:-:S04]  /*0f30*/  FADD R7, R7, -R0 ;  /* 0x8000000007077221 */ /* 0x008fc80000000000 */
[----:B--2---:R-:W-:-:S04]  /*0f40*/  FMUL R11, R7, UR10 ;  /* 0x0000000a070b7c20 */ /* 0x004fc80008400000 */
[----:B------:R-:W-:-:S04]  /*0f50*/  FFMA.SAT R6, R11, R10, 0.5 ;  /* 0x3f0000000b067423 */ /* 0x000fc8000000200a */
[----:B------:R-:W-:Y:S02]  /*0f60*/  FFMA.RM R12, R6, R9, 12582913 ;  /* 0x4b400001060c7423 */ /* 0x000fe40000004009 */
[----:B------:R-:W0:Y:S02]  /*0f70*/  LDC.64 R6, c[0x0][0x380] ;  /* 0x0000e000ff067b82 */ /* 0x000e240000000a00 */
[----:B------:R-:W-:-:S04]  /*0f80*/  FADD R14, R12, -12583039 ;  /* 0xcb40007f0c0e7421 */ /* 0x000fc80000000000 */
[----:B------:R-:W-:-:S04]  /*0f90*/  FFMA R14, R11, 1.4426950216293334961, -R14 ;  /* 0x3fb8aa3b0b0e7823 */ /* 0x000fc8000000080e */
[----:B------:R-:W-:Y:S01]  /*0fa0*/  FFMA R14, R11, 1.925963033500011079e-08, R14 ;  /* 0x32a570600b0e7823 */ /* 0x000fe2000000000e */
[----:B------:R-:W-:-:S05]  /*0fb0*/  SHF.L.U32 R11, R12, 0x17, RZ ;  /* 0x000000170c0b7819 */ /* 0x000fca00000006ff */
[----:B------:R-:W1:Y:S01]  /*0fc0*/  MUFU.EX2 R14, R14 ;  /* 0x0000000e000e7308 */ /* 0x000e620000000800 */
[----:B0-----:R-:W-:-:S04]  /*0fd0*/  LEA R6, P0, R13, R6, 0x2 ;  /* 0x000000060d067211 */ /* 0x001fc800078010ff */
[----:B------:R-:W-:Y:S01]  /*0fe0*/  LEA.HI.X R7, R13, R7, R16, 0x2, P0 ;  /* 0x000000070d077211 */ /* 0x000fe200000f1410 */
[----:B-1----:R-:W-:-:S05]  /*0ff0*/  FMUL R11, R11, R14 ;  /* 0x0000000e0b0b7220 */ /* 0x002fca0000400000 */
[----:B------:R0:W-:Y:S04]  /*1000*/  STG.E desc[UR8][R4.64], R11 ;  /* 0x0000000b04007986 */ /* 0x0001e8000c101908 */
[----:B------:R-:W2:Y:S04]  /*1010*/  LDG.E R13, desc[UR8][R6.64+0x4] ;  /* 0x00000408060d7981 */ /* 0x000ea8000c1e1900 */
[----:B------:R-:W3:Y:S04]  /*1020*/  LDG.E R15, desc[UR8][R6.64+0x8] ;  /* 0x00000808060f7981 */ /* 0x000ee8000c1e1900 */
[----:B------:R-:W4:Y:S01]  /*1030*/  LDG.E R17, desc[UR8][R6.64+0xc] ;  /* 0x00000c0806117981 */ /* 0x000f22000c1e1900 */
[----:B------:R-:W-:Y:S01]  /*1040*/  FADD R3, R3, R11 ;  /* 0x0000000b03037221 */ /* 0x000fe20000000000 */
[----:B------:R-:W-:Y:S01]  /*1050*/  UIADD3 UR4, UPT, UPT, UR4, 0x4, URZ ;  /* 0x0000000404047890 */ /* 0x000fe2000fffe0ff */
[--C-:B--2---:R-:W-:Y:S01]  /*1060*/  FADD R13, R13, -R0.reuse ;  /* 0x800000000d0d7221 */ /* 0x104fe20000000000 */
[----:B---3--:R-:W-:-:S03]  /*1070*/  FADD R15, R15, -R0 ;  /* 0x800000000f0f7221 */ /* 0x008fc60000000000 */
[----:B------:R-:W-:Y:S01]  /*1080*/  FMUL R13, R13, UR10 ;  /* 0x0000000a0d0d7c20 */ /* 0x000fe20008400000 */
[----:B----4-:R-:W-:Y:S01]  /*1090*/  FADD R17, R17, -R0 ;  /* 0x8000000011117221 */ /* 0x010fe20000000000 */
[----:B------:R-:W-:Y:S02]  /*10a0*/  FMUL R15, R15, UR10 ;  /* 0x0000000a0f0f7c20 */ /* 0x000fe40008400000 */
[-C--:B------:R-:W-:Y:S01]  /*10b0*/  FFMA.SAT R12, R13, R10.reuse, 0.5 ;  /* 0x3f0000000d0c7423 */ /* 0x080fe2000000200a */
[----:B------:R-:W-:Y:S01]  /*10c0*/  FMUL R17, R17, UR10 ;  /* 0x0000000a11117c20 */ /* 0x000fe20008400000 */
[-C--:B------:R-:W-:Y:S02]  /*10d0*/  FFMA.SAT R14, R15, R10.reuse, 0.5 ;  /* 0x3f0000000f0e7423 */ /* 0x080fe4000000200a */
[-C--:B------:R-:W-:Y:S01]  /*10e0*/  FFMA.RM R12, R12, R9.reuse, 12582913 ;  /* 0x4b4000010c0c7423 */ /* 0x080fe20000004009 */
[----:B------:R-:W-:Y:S01]  /*10f0*/  FFMA.SAT R16, R17, R10, 0.5 ;  /* 0x3f00000011107423 */ /* 0x000fe2000000200a */
[----:B------:R-:W-:-:S02]  /*1100*/  FFMA.RM R14, R14, R9, 12582913 ;  /* 0x4b4000010e0e7423 */ /* 0x000fc40000004009 */
[C---:B0-----:R-:W-:Y:S01]  /*1110*/  FADD R4, R12.reuse, -12583039 ;  /* 0xcb40007f0c047421 */ /* 0x041fe20000000000 */
[----:B------:R-:W-:Y:S01]  /*1120*/  SHF.L.U32 R12, R12, 0x17, RZ ;  /* 0x000000170c0c7819 */ /* 0x000fe200000006ff */
[----:B------:R-:W-:Y:S01]  /*1130*/  FFMA.RM R16, R16, R9, 12582913 ;  /* 0x4b40000110107423 */ /* 0x000fe20000004009 */
[C---:B------:R-:W-:Y:S01]  /*1140*/  FADD R10, R14.reuse, -12583039 ;  /* 0xcb40007f0e0a7421 */ /* 0x040fe20000000000 */
[----:B------:R-:W-:Y:S01]  /*1150*/  FFMA R4, R13, 1.4426950216293334961, -R4 ;  /* 0x3fb8aa3b0d047823 */ /* 0x000fe20000000804 */
[----:B------:R-:W-:Y:S01]  /*1160*/  SHF.L.U32 R14, R14, 0x17, RZ ;  /* 0x000000170e0e7819 */ /* 0x000fe200000006ff */
[C---:B------:R-:W-:Y:S01]  /*1170*/  FADD R18, R16.reuse, -12583039 ;  /* 0xcb40007f10127421 */ /* 0x040fe20000000000 */
[----:B------:R-:W-:Y:S01]  /*1180*/  FFMA R10, R15, 1.4426950216293334961, -R10 ;  /* 0x3fb8aa3b0f0a7823 */ /* 0x000fe2000000080a */
[----:B------:R-:W-:Y:S01]  /*1190*/  FFMA R4, R13, 1.925963033500011079e-08, R4 ;  /* 0x32a570600d047823 */ /* 0x000fe20000000004 */
[----:B------:R-:W-:Y:S01]  /*11a0*/  SHF.L.U32 R16, R16, 0x17, RZ ;  /* 0x0000001710107819 */ /* 0x000fe200000006ff */
[----:B------:R-:W-:Y:S01]  /*11b0*/  FFMA R18, R17, 1.4426950216293334961, -R18 ;  /* 0x3fb8aa3b11127823 */ /* 0x000fe20000000812 */
[----:B------:R-:W-:Y:S01]  /*11c0*/  FFMA R10, R15, 1.925963033500011079e-08, R10 ;  /* 0x32a570600f0a7823 */ /* 0x000fe2000000000a */
[----:B------:R-:W0:Y:S02]  /*11d0*/  MUFU.EX2 R5, R4 ;  /* 0x0000000400057308 */ /* 0x000e240000000800 */
[----:B------:R-:W-:-:S06]  /*11e0*/  FFMA R18, R17, 1.925963033500011079e-08, R18 ;  /* 0x32a5706011127823 */ /* 0x000fcc0000000012 */
[----:B------:R-:W1:Y:S08]  /*11f0*/  MUFU.EX2 R9, R10 ;  /* 0x0000000a00097308 */ /* 0x000e700000000800 */
[----:B------:R-:W2:Y:S01]  /*1200*/  MUFU.EX2 R13, R18 ;  /* 0x00000012000d7308 */ /* 0x000ea20000000800 */
[----:B0-----:R-:W-:-:S04]  /*1210*/  FMUL R5, R12, R5 ;  /* 0x000000050c057220 */ /* 0x001fc80000400000 */
[----:B------:R-:W-:Y:S01]  /*1220*/  FADD R3, R3, R5 ;  /* 0x0000000503037221 */ /* 0x000fe20000000000 */
[----:B------:R3:W-:Y:S01]  /*1230*/  STG.E desc[UR8][R6.64+0x4], R5 ;  /* 0x0000040506007986 */ /* 0x0007e2000c101908 */
[----:B-1----:R-:W-:-:S04]  /*1240*/  FMUL R9, R14, R9 ;  /* 0x000000090e097220 */ /* 0x002fc80000400000 */
[----:B------:R-:W-:Y:S01]  /*1250*/  FADD R3, R3, R9 ;  /* 0x0000000903037221 */ /* 0x000fe20000000000 */
[----:B------:R3:W-:Y:S01]  /*1260*/  STG.E desc[UR8][R6.64+0x8], R9 ;  /* 0x0000080906007986 */ /* 0x0007e2000c101908 */
[----:B--2---:R-:W-:-:S04]  /*1270*/  FMUL R13, R16, R13 ;  /* 0x0000000d100d7220 */ /* 0x004fc80000400000 */
[----:B------:R-:W-:Y:S01]  /*1280*/  FADD R3, R3, R13 ;  /* 0x0000000d03037221 */ /* 0x000fe20000000000 */
[----:B------:R3:W-:Y:S06]  /*1290*/  STG.E desc[UR8][R6.64+0xc], R13 ;  /* 0x00000c0d06007986 */ /* 0x0007ec000c101908 */
.L_x_9:
[----:B------:R-:W-:Y:S05]  /*12a0*/  BRA.U !UP1, `(.L_x_8) ;  /* 0x0000000109f87547 */ /* 0x000fea000b800000 */
[----:B------:R-:W-:Y:S02]  /*12b0*/  UISETP.NE.AND UP0, UPT, UR6, 0x1, UPT ;  /* 0x000000010600788c */ /* 0x000fe4000bf05270 */
[----:B------:R-:W-:-:S04]  /*12c0*/  ULOP3.LUT UR5, UR5, 0x1, URZ, 0xc0, !UPT ;  /* 0x0000000105057892 */ /* 0x000fc8000f8ec0ff */
[----:B------:R-:W-:-:S03]  /*12d0*/  UISETP.NE.U32.AND UP1, UPT, UR5, 0x1, UPT ;  /* 0x000000010500788c */ /* 0x000fc6000bf25070 */
[----:B------:R-:W-:Y:S08]  /*12e0*/  BRA.U !UP0, `(.L_x_10) ;  /* 0x0000000108987547 */ /* 0x000ff0000b800000 */
[----:B---3--:R-:W1:Y:S01]  /*12f0*/  LDC.64 R4, c[0x0][0x380] ;  /* 0x0000e000ff047b82 */ /* 0x008e620000000a00 */
        /* <DEDUP_REMOVED lines=13> */
[C---:B------:R-:W-:Y:S01]  /*13d0*/  FADD R12, R10.reuse, -12583039 ;  /* 0xcb40007f0a0c7421 */ /* 0x040fe20000000000 */
[----:B------:R-:W-:-:S03]  /*13e0*/  SHF.L.U32 R10, R10, 0x17, RZ ;  /* 0x000000170a0a7819 */ /* 0x000fc600000006ff */
[----:B------:R-:W-:-:S04]  /*13f0*/  FFMA R12, R9, 1.4426950216293334961, -R12 ;  /* 0x3fb8aa3b090c7823 */ /* 0x000fc8000000080c */
[----:B------:R-:W-:-:S04]  /*1400*/  FFMA R12, R9, 1.925963033500011079e-08, R12 ;  /* 0x32a57060090c7823 */ /* 0x000fc8000000000c */
[----:B------:R-:W1:Y:S01]  /*1410*/  MUFU.EX2 R9, R12 ;  /* 0x0000000c00097308 */ /* 0x000e620000000800 */
[----:B0-----:R-:W-:-:S04]  /*1420*/  LEA R6, P0, R11, R6, 0x2 ;  /* 0x000000060b067211 */ /* 0x001fc800078010ff */
[----:B------:R-:W-:Y:S01]  /*1430*/  LEA.HI.X R7, R11, R7, R16, 0x2, P0 ;  /* 0x000000070b077211 */ /* 0x000fe200000f1410 */
[----:B-1----:R-:W-:-:S05]  /*1440*/  FMUL R9, R10, R9 ;  /* 0x000000090a097220 */ /* 0x002fca0000400000 */
[----:B------:R1:W-:Y:S04]  /*1450*/  STG.E desc[UR8][R4.64], R9 ;  /* 0x0000000904007986 */ /* 0x0003e8000c101908 */
[----:B------:R-:W2:Y:S01]  /*1460*/  LDG.E R11, desc[UR8][R6.64+0x4] ;  /* 0x00000408060b7981 */ /* 0x000ea2000c1e1900 */
[----:B------:R-:W-:Y:S01]  /*1470*/  FADD R3, R3, R9 ;  /* 0x0000000903037221 */ /* 0x000fe20000000000 */
[----:B------:R-:W-:Y:S01]  /*1480*/  UIADD3 UR4, UPT, UPT, UR4, 0x2, URZ ;  /* 0x0000000204047890 */ /* 0x000fe2000fffe0ff */
[----:B--2---:R-:W-:-:S04]  /*1490*/  FADD R11, R11, -R0 ;  /* 0x800000000b0b7221 */ /* 0x004fc80000000000 */
[----:B------:R-:W-:-:S04]  /*14a0*/  FMUL R11, R11, UR5 ;  /* 0x000000050b0b7c20 */ /* 0x000fc80008400000 */
[----:B------:R-:W-:-:S04]  /*14b0*/  FFMA.SAT R10, R11, R14, 0.5 ;  /* 0x3f0000000b0a7423 */ /* 0x000fc8000000200e */
[----:B------:R-:W-:-:S04]  /*14c0*/  FFMA.RM R10, R10, R13, 12582913 ;  /* 0x4b4000010a0a7423 */ /* 0x000fc8000000400d */
[C---:B------:R-:W-:Y:S01]  /*14d0*/  FADD R12, R10.reuse, -12583039 ;  /* 0xcb40007f0a0c7421 */ /* 0x040fe20000000000 */
[----:B------:R-:W-:-:S03]  /*14e0*/  SHF.L.U32 R10, R10, 0x17, RZ ;  /* 0x000000170a0a7819 */ /* 0x000fc600000006ff */
[----:B------:R-:W-:-:S04]  /*14f0*/  FFMA R12, R11, 1.4426950216293334961, -R12 ;  /* 0x3fb8aa3b0b0c7823 */ /* 0x000fc8000000080c */
[----:B------:R-:W-:-:S04]  /*1500*/  FFMA R12, R11, 1.925963033500011079e-08, R12 ;  /* 0x32a570600b0c7823 */ /* 0x000fc8000000000c */
[----:B------:R-:W0:Y:S02]  /*1510*/  MUFU.EX2 R11, R12 ;  /* 0x0000000c000b7308 */ /* 0x000e240000000800 */
[----:B0-----:R-:W-:-:S04]  /*1520*/  FMUL R10, R10, R11 ;  /* 0x0000000b0a0a7220 */ /* 0x001fc80000400000 */
[----:B------:R-:W-:Y:S01]  /*1530*/  FADD R3, R3, R10 ;  /* 0x0000000a03037221 */ /* 0x000fe20000000000 */
[----:B------:R1:W-:Y:S06]  /*1540*/  STG.E desc[UR8][R6.64+0x4], R10 ;  /* 0x0000040a06007986 */ /* 0x0003ec000c101908 */
.L_x_10:
[----:B------:R-:W-:Y:S05]  /*1550*/  BRA.U UP1, `(.L_x_8) ;  /* 0x00000001014c7547 */ /* 0x000fea000b800000 */
[----:B-1-3--:R-:W1:Y:S01]  /*1560*/  LDC.64 R4, c[0x0][0x380] ;  /* 0x0000e000ff047b82 */ /* 0x00ae620000000a00 */
[----:B------:R-:W-:Y:S01]  /*1570*/  IADD3 R7, PT, PT, R2, UR4, RZ ;  /* 0x0000000402077c10 */ /* 0x000fe2000fffe0ff */
[----:B------:R-:W2:Y:S04]  /*1580*/  LDCU UR4, c[0x0][0x38c] ;  /* 0x00007180ff0477ac */ /* 0x000ea80008000800 */
[----:B-1----:R-:W-:-:S05]  /*1590*/  IMAD.WIDE.U32 R4, R7, 0x4, R4 ;  /* 0x0000000407047825 */ /* 0x002fca00078e0004 */
[----:B0-----:R-:W3:Y:S01]  /*15a0*/  LDG.E R7, desc[UR8][R4.64] ;  /* 0x0000000804077981 */ /* 0x001ee2000c1e1900 */
[----:B------:R-:W-:Y:S01]  /*15b0*/  MOV R9, 0x437c0000 ;  /* 0x437c000000097802 */ /* 0x000fe20000000f00 */
[----:B---3--:R-:W-:Y:S01]  /*15c0*/  FADD R7, R7, -R0 ;  /* 0x8000000007077221 */ /* 0x008fe20000000000 */
[----:B------:R-:W-:-:S03]  /*15d0*/  HFMA2 R0, -RZ, RZ, 0.96630859375, -0.0022525787353515625 ;  /* 0x3bbb989dff007431 */ /* 0x000fc600000001ff */
[----:B--2---:R-:W-:-:S04]  /*15e0*/  FMUL R7, R7, UR4 ;  /* 0x0000000407077c20 */ /* 0x004fc80008400000 */
        /* <DEDUP_REMOVED lines=10> */
.L_x_8:
[----:B------:R-:W4:Y:S01]  /*1690*/  LDCU UR5, c[0x0][0x388] ;  /* 0x00007100ff0577ac */ /* 0x000f220008000800 */
[----:B------:R-:W-:Y:S01]  /*16a0*/  UMOV UR4, URZ ;  /* 0x000000ff00047c82 */ /* 0x000fe20008000000 */
[----:B----4-:R-:W-:-:S09]  /*16b0*/  UISETP.GE.U32.AND UP0, UPT, UR5, 0x10, UPT ;  /* 0x000000100500788c */ /* 0x010fd2000bf06070 */
[----:B------:R-:W-:Y:S05]  /*16c0*/  BRA.U !UP0, `(.L_x_11) ;  /* 0x0000000d08907547 */ /* 0x000fea000b800000 */
[----:B-123--:R-:W1:Y:S01]  /*16d0*/  LDC.64 R4, c[0x0][0x380] ;  /* 0x0000e000ff047b82 */ /* 0x00ee620000000a00 */
[----:B------:R-:W-:-:S04]  /*16e0*/  ULOP3.LUT UR4, UR5, 0x7ffffff0, URZ, 0xc0, !UPT ;  /* 0x7ffffff005047892 */ /* 0x000fc8000f8ec0ff */
[----:B------:R-:W-:Y:S01]  /*16f0*/  UIADD3 UR5, UPT, UPT, -UR4, URZ, URZ ;  /* 0x000000ff04057290 */ /* 0x000fe2000fffe1ff */
[----:B-1----:R-:W-:-:S03]  /*1700*/  IMAD.WIDE.U32 R4, R2, 0x4, R4 ;  /* 0x0000000402047825 */ /* 0x002fc600078e0004 */
[----:B------:R-:W-:-:S04]  /*1710*/  IADD3 R0, P0, PT, R4, 0x20, RZ ;  /* 0x0000002004007810 */ /* 0x000fc80007f1e0ff */
[----:B------:R-:W-:-:S09]  /*1720*/  IADD3.X R7, PT, PT, RZ, R5, RZ, P0, !PT ;  /* 0x00000005ff077210 */ /* 0x000fd200007fe4ff */
.L_x_28:
[----:B----4-:R-:W-:Y:S02]  /*1730*/  MOV R4, R0 ;  /* 0x0000000000047202 */ /* 0x010fe40000000f00 */
[----:B------:R-:W-:-:S05]  /*1740*/  MOV R5, R7 ;  /* 0x0000000700057202 */ /* 0x000fca0000000f00 */
[----:B0-----:R-:W2:Y:S01]  /*1750*/  LDG.E R0, desc[UR8][R4.64+-0x20] ;  /* 0xffffe00804007981 */ /* 0x001ea2000c1e1900 */
[----:B------:R-:W0:Y:S01]  /*1760*/  MUFU.RCP R6, R3 ;  /* 0x0000000300067308 */ /* 0x000e220000001000 */
[----:B------:R-:W-:-:S04]  /*1770*/  UIADD3 UR5, UPT, UPT, UR5, 0x10, URZ ;  /* 0x0000001005057890 */ /* 0x000fc8000fffe0ff */
[----:B------:R-:W-:Y:S01]  /*1780*/  UISETP.NE.AND UP0, UPT, UR5, URZ, UPT ;  /* 0x000000ff0500728c */ /* 0x000fe2000bf05270 */
[----:B0-----:R-:W-:-:S04]  /*1790*/  FFMA R7, R6, -R3, 1 ;  /* 0x3f80000006077423 */ /* 0x001fc80000000803 */
[----:B------:R-:W-:Y:S01]  /*17a0*/  FFMA R7, R6, R7, R6 ;  /* 0x0000000706077223 */ /* 0x000fe20000000006 */
[----:B--2---:R-:W0:Y:S03]  /*17b0*/  FCHK P0, R0, R3 ;  /* 0x0000000300007302 */ /* 0x004e260000000000 */
[----:B------:R-:W-:-:S04]  /*17c0*/  FFMA R6, R0, R7, RZ ;  /* 0x0000000700067223 */ /* 0x000fc800000000ff */
[----:B------:R-:W-:-:S04]  /*17d0*/  FFMA R9, R6, -R3, R0 ;  /* 0x8000000306097223 */ /* 0x000fc80000000000 */
[----:B------:R-:W-:Y:S01]  /*17e0*/  FFMA R7, R7, R9, R6 ;  /* 0x0000000907077223 */ /* 0x000fe20000000006 */
[----:B0-----:R-:W-:Y:S06]  /*17f0*/  @!P0 BRA `(.L_x_12) ;  /* 0x00000000000c8947 */ /* 0x001fec0003800000 */
[----:B------:R-:W-:-:S07]  /*1800*/  MOV R10, 0x1820 ;  /* 0x00001820000a7802 */ /* 0x000fce0000000f00 */
[----:B------:R-:W-:Y:S05]  /*1810*/  CALL.REL.NOINC `($__internal_0_$__cuda_sm3x_div_rn_noftz_f32_slowpath) ;  /* 0x00000018009c7944 */ /* 0x000fea0003c00000 */
[----:B------:R-:W-:-:S07]  /*1820*/  MOV R7, R9 ;  /* 0x0000000900077202 */ /* 0x000fce0000000f00 */
.L_x_12:
[----:B------:R-:W2:Y:S01]  /*1830*/  LDG.E R11, desc[UR8][R4.64+-0x1c] ;  /* 0xffffe408040b7981 */ /* 0x000ea2000c1e1900 */
[----:B------:R-:W0:Y:S03]  /*1840*/  MUFU.RCP R0, R3 ;  /* 0x0000000300007308 */ /* 0x000e260000001000 */
[----:B------:R1:W-:Y:S01]  /*1850*/  STG.E desc[UR8][R4.64+-0x20], R7 ;  /* 0xffffe00704007986 */ /* 0x0003e2000c101908 */
[----:B0-----:R-:W-:-:S04]  /*1860*/  FFMA R9, R0, -R3, 1 ;  /* 0x3f80000000097423 */ /* 0x001fc80000000803 */
[----:B------:R-:W-:Y:S01]  /*1870*/  FFMA R0, R0, R9, R0 ;  /* 0x0000000900007223 */ /* 0x000fe20000000000 */
[----:B--2---:R-:W0:Y:S03]  /*1880*/  FCHK P0, R11, R3 ;  /* 0x000000030b007302 */ /* 0x004e260000000000 */
[----:B------:R-:W-:-:S04]  /*1890*/  FFMA R6, R0, R11, RZ ;  /* 0x0000000b00067223 */ /* 0x000fc800000000ff */
[----:B------:R-:W-:-:S04]  /*18a0*/  FFMA R9, R6, -R3, R11 ;  /* 0x8000000306097223 */ /* 0x000fc8000000000b */
[----:B------:R-:W-:Y:S01]  /*18b0*/  FFMA R9, R0, R9, R6 ;  /* 0x0000000900097223 */ /* 0x000fe20000000006 */
[----:B01----:R-:W-:Y:S06]  /*18c0*/  @!P0 BRA `(.L_x_13) ;  /* 0x00000000000c8947 */ /* 0x003fec0003800000 */
[----:B------:R-:W-:Y:S02]  /*18d0*/  MOV R0, R11 ;  /* 0x0000000b00007202 */ /* 0x000fe40000000f00 */
[----:B------:R-:W-:-:S07]  /*18e0*/  MOV R10, 0x1900 ;  /* 0x00001900000a7802 */ /* 0x000fce0000000f00 */
[----:B------:R-:W-:Y:S05]  /*18f0*/  CALL.REL.NOINC `($__internal_0_$__cuda_sm3x_div_rn_noftz_f32_slowpath) ;  /* 0x0000001800647944 */ /* 0x000fea0003c00000 */
.L_x_13:
        /* <DEDUP_REMOVED lines=13> */
[----:B------:R-:W-:-:S07]  /*19d0*/  MOV R7, R9 ;  /* 0x0000000900077202 */ /* 0x000fce0000000f00 */
.L_x_14:
        /* <DEDUP_REMOVED lines=13> */
.L_x_15:
        /* <DEDUP_REMOVED lines=14> */
.L_x_16:
        /* <DEDUP_REMOVED lines=13> */
.L_x_17:
        /* <DEDUP_REMOVED lines=14> */
.L_x_18:
        /* <DEDUP_REMOVED lines=13> */
.L_x_19:
        /* <DEDUP_REMOVED lines=14> */
.L_x_20:
        /* <DEDUP_REMOVED lines=13> */
.L_x_21:
        /* <DEDUP_REMOVED lines=14> */
.L_x_22:
        /* <DEDUP_REMOVED lines=13> */
.L_x_23:
        /* <DEDUP_REMOVED lines=14> */
.L_x_24:
        /* <DEDUP_REMOVED lines=13> */
.L_x_25:
        /* <DEDUP_REMOVED lines=14> */
.L_x_26:
        /* <DEDUP_REMOVED lines=13> */
.L_x_27:
[----:B------:R4:W-:Y:S01]  /*24d0*/  STG.E desc[UR8][R4.64+0x1c], R9 ;  /* 0x00001c0904007986 */ /* 0x0009e2000c101908 */
[----:B------:R-:W-:-:S04]  /*24e0*/  IADD3 R0, P0, PT, R4, 0x40, RZ ;  /* 0x0000004004007810 */ /* 0x000fc80007f1e0ff */
[----:B------:R-:W-:Y:S01]  /*24f0*/  IADD3.X R7, PT, PT, RZ, R5, RZ, P0, !PT ;  /* 0x00000005ff077210 */ /* 0x000fe200007fe4ff */
[----:B------:R-:W-:Y:S08]  /*2500*/  BRA.U UP0, `(.L_x_28) ;  /* 0xfffffff100887547 */ /* 0x000ff0000b83ffff */
.L_x_11:
[----:B------:R-:W-:-:S13]  /*2510*/  ISETP.NE.AND P0, PT, R8, RZ, PT ;  /* 0x000000ff0800720c */ /* 0x000fda0003f05270 */
[----:B0-----:R-:W-:Y:S05]  /*2520*/  @!P0 EXIT ;  /* 0x000000000000894d */ /* 0x001fea0003800000 */
[----:B------:R-:W-:-:S13]  /*2530*/  ISETP.GE.U32.AND P0, PT, R8, 0x8, PT ;  /* 0x000000080800780c */ /* 0x000fda0003f06070 */
[----:B------:R-:W-:Y:S05]  /*2540*/  @!P0 BRA `(.L_x_29) ;  /* 0x0000000400d48947 */ /* 0x000fea0003800000 */
[----:B-1-3--:R-:W0:Y:S01]  /*2550*/  LDC.64 R6, c[0x0][0x380] ;  /* 0x0000e000ff067b82 */ /* 0x00ae220000000a00 */
[----:B--2-4-:R-:W-:-:S05]  /*2560*/  IADD3 R5, PT, PT, R2, UR4, RZ ;  /* 0x0000000402057c10 */ /* 0x014fca000fffe0ff */
[----:B0-----:R-:W-:-:S05]  /*2570*/  IMAD.WIDE.U32 R6, R5, 0x4, R6 ;  /* 0x0000000405067825 */ /* 0x001fca00078e0006 */
[----:B------:R-:W2:Y:S01]  /*2580*/  LDG.E R11, desc[UR8][R6.64] ;  /* 0x00000008060b7981 */ /* 0x000ea2000c1e1900 */
[----:B------:R-:W0:Y:S02]  /*2590*/  MUFU.RCP R0, R3 ;  /* 0x0000000300007308 */ /* 0x000e240000001000 */
[----:B0-----:R-:W-:-:S04]  /*25a0*/  FFMA R5, R0, -R3, 1 ;  /* 0x3f80000000057423 */ /* 0x001fc80000000803 */
[----:B------:R-:W-:Y:S02]  /*25b0*/  FFMA R0, R0, R5, R0 ;  /* 0x0000000500007223 */ /* 0x000fe40000000000 */
[----:B--2---:R-:W0:Y:S02]  /*25c0*/  FCHK P0, R11, R3 ;  /* 0x000000030b007302 */ /* 0x004e240000000000 */
[----:B------:R-:W-:-:S04]  /*25d0*/  FFMA R4, R0, R11, RZ ;  /* 0x0000000b00047223 */ /* 0x000fc800000000ff */
[----:B------:R-:W-:-:S04]  /*25e0*/  FFMA R5, R4, -R3, R11 ;  /* 0x8000000304057223 */ /* 0x000fc8000000000b */
[----:B------:R-:W-:Y:S01]  /*25f0*/  FFMA R9, R0, R5, R4 ;  /* 0x0000000500097223 */ /* 0x000fe20000000004 */
[----:B0-----:R-:W-:Y:S06]  /*2600*/  @!P0 BRA `(.L_x_30) ;  /* 0x00000000000c8947 */ /* 0x001fec0003800000 */
[----:B------:R-:W-:Y:S02]  /*2610*/  MOV R0, R11 ;  /* 0x0000000b00007202 */ /* 0x000fe40000000f00 */
[----:B------:R-:W-:-:S07]  /*2620*/  MOV R10, 0x2640 ;  /* 0x00002640000a7802 */ /* 0x000fce0000000f00 */
[----:B------:R-:W-:Y:S05]  /*2630*/  CALL.REL.NOINC `($__internal_0_$__cuda_sm3x_div_rn_noftz_f32_slowpath) ;  /* 0x0000000c00147944 */ /* 0x000fea0003c00000 */
.L_x_30:
[----:B------:R-:W0:Y:S01]  /*2640*/  LDC.64 R10, c[0x0][0x380] ;  /* 0x0000e000ff0a7b82 */ /* 0x000e220000000a00 */
[----:B------:R-:W-:Y:S01]  /*2650*/  IADD3 R0, P0, PT, R2, UR4, RZ ;  /* 0x0000000402007c10 */ /* 0x000fe2000ff1e0ff */
[----:B------:R1:W-:Y:S03]  /*2660*/  STG.E desc[UR8][R6.64], R9 ;  /* 0x0000000906007986 */ /* 0x0003e6000c101908 */
[----:B------:R-:W-:Y:S02]  /*2670*/  IADD3.X R5, PT, PT, RZ, RZ, RZ, P0, !PT ;  /* 0x000000ffff057210 */ /* 0x000fe400007fe4ff */
[----:B0-----:R-:W-:-:S04]  /*2680*/  LEA R4, P0, R0, R10, 0x2 ;  /* 0x0000000a00047211 */ /* 0x001fc800078010ff */
[----:B------:R-:W-:-:S05]  /*2690*/  LEA.HI.X R5, R0, R11, R5, 0x2, P0 ;  /* 0x0000000b00057211 */ /* 0x000fca00000f1405 */
        /* <DEDUP_REMOVED lines=13> */
.L_x_31:
        /* <DEDUP_REMOVED lines=14> */
.L_x_32:
        /* <DEDUP_REMOVED lines=13> */
.L_x_33:
        /* <DEDUP_REMOVED lines=14> */
.L_x_34:
        /* <DEDUP_REMOVED lines=13> */
.L_x_35:
        /* <DEDUP_REMOVED lines=14> */
.L_x_36:
        /* <DEDUP_REMOVED lines=13> */
.L_x_37:
[----:B------:R0:W-:Y:S01]  /*2c80*/  STG.E desc[UR8][R4.64+0x1c], R9 ;  /* 0x00001c0904007986 */ /* 0x0001e2000c101908 */
[----:B------:R-:W-:-:S12]  /*2c90*/  UIADD3 UR4, UPT, UPT, UR4, 0x8, URZ ;  /* 0x0000000804047890 */ /* 0x000fd8000fffe0ff */
.L_x_29:
[----:B------:R-:W-:-:S13]  /*2ca0*/  ISETP.NE.AND P0, PT, RZ, UR7, PT ;  /* 0x00000007ff007c0c */ /* 0x000fda000bf05270 */
[----:B------:R-:W-:Y:S05]  /*2cb0*/  @!P0 EXIT ;  /* 0x000000000000894d */ /* 0x000fea0003800000 */
[----:B------:R-:W5:Y:S01]  /*2cc0*/  LDCU UR5, c[0x0][0x388] ;  /* 0x00007100ff0577ac */ /* 0x000f620008000800 */
[----:B------:R-:W-:Y:S02]  /*2cd0*/  UISETP.GE.U32.AND UP0, UPT, UR7, 0x4, UPT ;  /* 0x000000040700788c */ /* 0x000fe4000bf06070 */
[----:B-----5:R-:W-:-:S07]  /*2ce0*/  ULOP3.LUT UR5, UR5, 0x3, URZ, 0xc0, !UPT ;  /* 0x0000000305057892 */ /* 0x020fce000f8ec0ff */
[----:B------:R-:W-:Y:S05]  /*2cf0*/  BRA.U !UP0, `(.L_x_38) ;  /* 0x0000000108fc7547 */ /* 0x000fea000b800000 */
[----:B-1-3--:R-:W1:Y:S01]  /*2d00*/  LDC.64 R6, c[0x0][0x380] ;  /* 0x0000e000ff067b82 */ /* 0x00ae620000000a00 */
[----:B0-2-4-:R-:W-:-:S05]  /*2d10*/  IADD3 R5, PT, PT, R2, UR4, RZ ;  /* 0x0000000402057c10 */ /* 0x015fca000fffe0ff */
[----:B-1----:R-:W-:-:S05]  /*2d20*/  IMAD.WIDE.U32 R6, R5, 0x4, R6 ;  /* 0x0000000405067825 */ /* 0x002fca00078e0006 */
        /* <DEDUP_REMOVED lines=12> */
.L_x_39:
        /* <DEDUP_REMOVED lines=19> */
.L_x_40:
        /* <DEDUP_REMOVED lines=14> */
.L_x_41:
        /* <DEDUP_REMOVED lines=13> */
.L_x_42:
[----:B------:R0:W-:Y:S01]  /*30d0*/  STG.E desc[UR8][R4.64+0xc], R9 ;  /* 0x00000c0904007986 */ /* 0x0001e2000c101908 */
[----:B------:R-:W-:-:S12]  /*30e0*/  UIADD3 UR4, UPT, UPT, UR4, 0x4, URZ ;  /* 0x0000000404047890 */ /* 0x000fd8000fffe0ff */
.L_x_38:
[----:B------:R-:W-:-:S13]  /*30f0*/  ISETP.NE.AND P0, PT, RZ, UR5, PT ;  /* 0x00000005ff007c0c */ /* 0x000fda000bf05270 */
[----:B------:R-:W-:Y:S05]  /*3100*/  @!P0 EXIT ;  /* 0x000000000000894d */ /* 0x000fea0003800000 */
[----:B01234-:R-:W0:Y:S01]  /*3110*/  LDC.64 R4, c[0x0][0x380] ;  /* 0x0000e000ff047b82 */ /* 0x01fe220000000a00 */
[----:B------:R-:W-:Y:S01]  /*3120*/  IADD3 R7, PT, PT, R2, UR4, RZ ;  /* 0x0000000402077c10 */ /* 0x000fe2000fffe0ff */
[----:B------:R-:W-:-:S04]  /*3130*/  UIADD3 UR6, UPT, UPT, -UR5, URZ, URZ ;  /* 0x000000ff05067290 */ /* 0x000fc8000fffe1ff */
[----:B0-----:R-:W-:-:S08]  /*3140*/  IMAD.WIDE.U32 R4, R7, 0x4, R4 ;  /* 0x0000000407047825 */ /* 0x001fd000078e0004 */
.L_x_44:
[----:B------:R-:W2:Y:S01]  /*3150*/  LDG.E R9, desc[UR8][R4.64] ;  /* 0x0000000804097981 */ /* 0x000ea2000c1e1900 */
        /* <DEDUP_REMOVED lines=10> */
[----:B------:R-:W-:Y:S02]  /*3200*/  MOV R0, R9 ;  /* 0x0000000900007202 */ /* 0x000fe40000000f00 */
[----:B------:R-:W-:-:S07]  /*3210*/  MOV R10, 0x3230 ;  /* 0x00003230000a7802 */ /* 0x000fce0000000f00 */
[----:B------:R-:W-:Y:S05]  /*3220*/  CALL.REL.NOINC `($__internal_0_$__cuda_sm3x_div_rn_noftz_f32_slowpath) ;  /* 0x0000000000187944 */ /* 0x000fea0003c00000 */
[----:B------:R-:W-:-:S07]  /*3230*/  MOV R7, R9 ;  /* 0x0000000900077202 */ /* 0x000fce0000000f00 */
.L_x_43:
[----:B------:R0:W-:Y:S02]  /*3240*/  STG.E desc[UR8][R4.64], R7 ;  /* 0x0000000704007986 */ /* 0x0001e4000c101908 */
[----:B0-----:R-:W-:-:S04]  /*3250*/  IADD3 R4, P0, PT, R4, 0x4, RZ ;  /* 0x0000000404047810 */ /* 0x001fc80007f1e0ff */
[----:B------:R-:W-:Y:S01]  /*3260*/  IADD3.X R5, PT, PT, RZ, R5, RZ, P0, !PT ;  /* 0x00000005ff057210 */ /* 0x000fe200007fe4ff */
[----:B------:R-:W-:Y:S08]  /*3270*/  BRA.U UP0, `(.L_x_44) ;  /* 0xfffffffd00b47547 */ /* 0x000ff0000b83ffff */
[----:B------:R-:W-:Y:S05]  /*3280*/  EXIT ;  /* 0x000000000000794d */ /* 0x000fea0003800000 */
        .weak           $__internal_0_$__cuda_sm3x_div_rn_noftz_f32_slowpath
        .type           $__internal_0_$__cuda_sm3x_div_rn_noftz_f32_slowpath,@function
        .size           $__internal_0_$__cuda_sm3x_div_rn_noftz_f32_slowpath,(.L_x_54 - $__internal_0_$__cuda_sm3x_div_rn_noftz_f32_slowpath)
$__internal_0_$__cuda_sm3x_div_rn_noftz_f32_slowpath:
[----:B------:R-:W-:Y:S02]  /*3290*/  SHF.R.U32.HI R9, RZ, 0x17, R3 ;  /* 0x00000017ff097819 */ /* 0x000fe40000011603 */
[----:B------:R-:W-:Y:S02]  /*32a0*/  SHF.R.U32.HI R11, RZ, 0x17, R0 ;  /* 0x00000017ff0b7819 */ /* 0x000fe40000011600 */
[----:B------:R-:W-:Y:S02]  /*32b0*/  LOP3.LUT R9, R9, 0xff, RZ, 0xc0, !PT ;  /* 0x000000ff09097812 */ /* 0x000fe400078ec0ff */
[----:B------:R-:W-:Y:S02]  /*32c0*/  LOP3.LUT R14, R11, 0xff, RZ, 0xc0, !PT ;  /* 0x000000ff0b0e7812 */ /* 0x000fe400078ec0ff */
[----:B------:R-:W-:Y:S02]  /*32d0*/  IADD3 R15, PT, PT, R9, -0x1, RZ ;  /* 0xffffffff090f7810 */ /* 0x000fe40007ffe0ff */
[----:B------:R-:W-:-:S02]  /*32e0*/  IADD3 R12, PT, PT, R14, -0x1, RZ ;  /* 0xffffffff0e0c7810 */ /* 0x000fc40007ffe0ff */
[----:B------:R-:W-:Y:S02]  /*32f0*/  ISETP.GT.U32.AND P0, PT, R15, 0xfd, PT ;  /* 0x000000fd0f00780c */ /* 0x000fe40003f04070 */
[----:B------:R-:W-:Y:S02]  /*3300*/  MOV R13, R3 ;  /* 0x00000003000d7202 */ /* 0x000fe40000000f00 */
[----:B------:R-:W-:-:S13]  /*3310*/  ISETP.GT.U32.OR P0, PT, R12, 0xfd, P0 ;  /* 0x000000fd0c00780c */ /* 0x000fda0000704470 */
[----:B------:R-:W-:Y:S01]  /*3320*/  @!P0 MOV R11, RZ ;  /* 0x000000ff000b8202 */ /* 0x000fe20000000f00 */
[----:B------:R-:W-:Y:S06]  /*3330*/  @!P0 BRA `(.L_x_45) ;  /* 0x00000000005c8947 */ /* 0x000fec0003800000 */
[----:B------:R-:W-:Y:S02]  /*3340*/  FSETP.GTU.FTZ.AND P0, PT, |R0|, +INF , PT ;  /* 0x7f8000000000780b */ /* 0x000fe40003f1c200 */
[----:B------:R-:W-:-:S04]  /*3350*/  FSETP.GTU.FTZ.AND P1, PT, |R3|, +INF , PT ;  /* 0x7f8000000300780b */ /* 0x000fc80003f3c200 */
[----:B------:R-:W-:-:S13]  /*3360*/  PLOP3.LUT P0, PT, P0, P1, PT, 0xf8, 0x8f ;  /* 0x00000000008f781c */ /* 0x000fda0000703f70 */
[----:B------:R-:W-:Y:S05]  /*3370*/  @P0 BRA `(.L_x_46) ;  /* 0x0000000400440947 */ /* 0x000fea0003800000 */
[----:B------:R-:W-:-:S13]  /*3380*/  LOP3.LUT P0, RZ, R13, 0x7fffffff, R0, 0xc8, !PT ;  /* 0x7fffffff0dff7812 */ /* 0x000fda000780c800 */
[----:B------:R-:W-:Y:S05]  /*3390*/  @!P0 BRA `(.L_x_47) ;  /* 0x0000000400348947 */ /* 0x000fea0003800000 */
[C---:B------:R-:W-:Y:S02]  /*33a0*/  FSETP.NEU.FTZ.AND P2, PT, |R0|.reuse, +INF , PT ;  /* 0x7f8000000000780b */ /* 0x040fe40003f5d200 */
[----:B------:R-:W-:Y:S02]  /*33b0*/  FSETP.NEU.FTZ.AND P1, PT, |R3|, +INF , PT ;  /* 0x7f8000000300780b */ /* 0x000fe40003f3d200 */
[----:B------:R-:W-:-:S11]  /*33c0*/  FSETP.NEU.FTZ.AND P0, PT, |R0|, +INF , PT ;  /* 0x7f8000000000780b */ /* 0x000fd60003f1d200 */
[----:B------:R-:W-:Y:S05]  /*33d0*/  @!P1 BRA !P2, `(.L_x_47) ;  /* 0x0000000400249947 */ /* 0x000fea0005000000 */
[----:B------:R-:W-:-:S04]  /*33e0*/  LOP3.LUT P2, RZ, R0, 0x7fffffff, RZ, 0xc0, !PT ;  /* 0x7fffffff00ff7812 */ /* 0x000fc8000784c0ff */
[----:B------:R-:W-:-:S13]  /*33f0*/  PLOP3.LUT P1, PT, P1, P2, PT, 0x2f, 0xf2 ;  /* 0x0000000000f2781c */ /* 0x000fda0000f24577 */
[----:B------:R-:W-:Y:S05]  /*3400*/  @P1 BRA `(.L_x_48) ;  /* 0x0000000400101947 */ /* 0x000fea0003800000 */
[----:B------:R-:W-:-:S04]  /*3410*/  LOP3.LUT P1, RZ, R13, 0x7fffffff, RZ, 0xc0, !PT ;  /* 0x7fffffff0dff7812 */ /* 0x000fc8000782c0ff */
[----:B------:R-:W-:-:S13]  /*3420*/  PLOP3.LUT P0, PT, P0, P1, PT, 0x2f, 0xf2 ;  /* 0x0000000000f2781c */ /* 0x000fda0000702577 */
[----:B------:R-:W-:Y:S05]  /*3430*/  @P0 BRA `(.L_x_49) ;  /* 0x0000000000f80947 */ /* 0x000fea0003800000 */
[----:B------:R-:W-:Y:S02]  /*3440*/  ISETP.GE.AND P0, PT, R12, RZ, PT ;  /* 0x000000ff0c00720c */ /* 0x000fe40003f06270 */
[----:B------:R-:W-:-:S11]  /*3450*/  ISETP.GE.AND P1, PT, R15, RZ, PT ;  /* 0x000000ff0f00720c */ /* 0x000fd60003f26270 */
[----:B------:R-:W-:Y:S01]  /*3460*/  @P0 MOV R11, RZ ;  /* 0x000000ff000b0202 */ /* 0x000fe20000000f00 */
[----:B------:R-:W-:Y:S01]  /*3470*/  @!P0 FFMA R0, R0, 1.84467440737095516160e+19, RZ ;  /* 0x5f80000000008823 */ /* 0x000fe200000000ff */
[----:B------:R-:W-:Y:S01]  /*3480*/  @!P0 MOV R11, 0xffffffc0 ;  /* 0xffffffc0000b8802 */ /* 0x000fe20000000f00 */
[----:B------:R-:W-:-:S03]  /*3490*/  @!P1 FFMA R13, R3, 1.84467440737095516160e+19, RZ ;  /* 0x5f800000030d9823 */ /* 0x000fc600000000ff */
[----:B------:R-:W-:-:S07]  /*34a0*/  @!P1 IADD3 R11, PT, PT, R11, 0x40, RZ ;  /* 0x000000400b0b9810 */ /* 0x000fce0007ffe0ff */
.L_x_45:
[----:B------:R-:W-:-:S04]  /*34b0*/  LEA R12, R9, 0xc0800000, 0x17 ;  /* 0xc0800000090c7811 */ /* 0x000fc800078eb8ff */
[----:B------:R-:W-:Y:S02]  /*34c0*/  IADD3 R16, PT, PT, -R12, R13, RZ ;  /* 0x0000000d0c107210 */ /* 0x000fe40007ffe1ff */
[----:B------:R-:W-:Y:S02]  /*34d0*/  IADD3 R12, PT, PT, R14, -0x7f, RZ ;  /* 0xffffff810e0c7810 */ /* 0x000fe40007ffe0ff */
[----:B------:R-:W0:Y:S01]  /*34e0*/  MUFU.RCP R13, R16 ;  /* 0x00000010000d7308 */ /* 0x000e220000001000 */
[----:B------:R-:W-:Y:S02]  /*34f0*/  FADD.FTZ R15, -R16, -RZ ;  /* 0x800000ff100f7221 */ /* 0x000fe40000010100 */
[C---:B------:R-:W-:Y:S01]  /*3500*/  IMAD R0, R12.reuse, -0x800000, R0 ;  /* 0xff8000000c007824 */ /* 0x040fe200078e0200 */
[----:B------:R-:W-:-:S04]  /*3510*/  IADD3 R12, PT, PT, R12, 0x7f, -R9 ;  /* 0x0000007f0c0c7810 */ /* 0x000fc80007ffe809 */
[----:B------:R-:W-:Y:S01]  /*3520*/  IADD3 R12, PT, PT, R12, R11, RZ ;  /* 0x0000000b0c0c7210 */ /* 0x000fe20007ffe0ff */
[----:B0-----:R-:W-:-:S04]  /*3530*/  FFMA R14, R13, R15, 1 ;  /* 0x3f8000000d0e7423 */ /* 0x001fc8000000000f */
[----:B------:R-:W-:-:S04]  /*3540*/  FFMA R13, R13, R14, R13 ;  /* 0x0000000e0d0d7223 */ /* 0x000fc8000000000d */
[----:B------:R-:W-:-:S04]  /*3550*/  FFMA R14, R0, R13, RZ ;  /* 0x0000000d000e7223 */ /* 0x000fc800000000ff */
[----:B------:R-:W-:-:S04]  /*3560*/  FFMA R17, R15, R14, R0 ;  /* 0x0000000e0f117223 */ /* 0x000fc80000000000 */
[----:B------:R-:W-:-:S04]  /*3570*/  FFMA R14, R13, R17, R14 ;  /* 0x000000110d0e7223 */ /* 0x000fc8000000000e */
[----:B------:R-:W-:-:S04]  /*3580*/  FFMA R15, R15, R14, R0 ;  /* 0x0000000e0f0f7223 */ /* 0x000fc80000000000 */
[----:B------:R-:W-:-:S05]  /*3590*/  FFMA R0, R13, R15, R14 ;  /* 0x0000000f0d007223 */ /* 0x000fca000000000e */
[----:B------:R-:W-:-:S04]  /*35a0*/  SHF.R.U32.HI R9, RZ, 0x17, R0 ;  /* 0x00000017ff097819 */ /* 0x000fc80000011600 */
[----:B------:R-:W-:-:S04]  /*35b0*/  LOP3.LUT R9, R9, 0xff, RZ, 0xc0, !PT ;  /* 0x000000ff09097812 */ /* 0x000fc800078ec0ff */
[----:B------:R-:W-:-:S04]  /*35c0*/  IADD3 R16, PT, PT, R9, R12, RZ ;  /* 0x0000000c09107210 */ /* 0x000fc80007ffe0ff */
[----:B------:R-:W-:-:S04]  /*35d0*/  IADD3 R9, PT, PT, R16, -0x1, RZ ;  /* 0xffffffff10097810 */ /* 0x000fc80007ffe0ff */
[----:B------:R-:W-:-:S13]  /*35e0*/  ISETP.GE.U32.AND P0, PT, R9, 0xfe, PT ;  /* 0x000000fe0900780c */ /* 0x000fda0003f06070 */
[----:B------:R-:W-:Y:S05]  /*35f0*/  @!P0 BRA `(.L_x_50) ;  /* 0x0000000000808947 */ /* 0x000fea0003800000 */
[----:B------:R-:W-:-:S13]  /*3600*/  ISETP.GT.AND P0, PT, R16, 0xfe, PT ;  /* 0x000000fe1000780c */ /* 0x000fda0003f04270 */
[----:B------:R-:W-:Y:S05]  /*3610*/  @P0 BRA `(.L_x_51) ;  /* 0x00000000006c0947 */ /* 0x000fea0003800000 */
[----:B------:R-:W-:-:S13]  /*3620*/  ISETP.GE.AND P0, PT, R16, 0x1, PT ;  /* 0x000000011000780c */ /* 0x000fda0003f06270 */
[----:B------:R-:W-:Y:S05]  /*3630*/  @P0 BRA `(.L_x_52) ;  /* 0x0000000000980947 */ /* 0x000fea0003800000 */
[----:B------:R-:W-:Y:S02]  /*3640*/  ISETP.GE.AND P0, PT, R16, -0x18, PT ;  /* 0xffffffe81000780c */ /* 0x000fe40003f06270 */
[----:B------:R-:W-:-:S11]  /*3650*/  LOP3.LUT R0, R0, 0x80000000, RZ, 0xc0, !PT ;  /* 0x8000000000007812 */ /* 0x000fd600078ec0ff */
[----:B------:R-:W-:Y:S05]  /*3660*/  @!P0 BRA `(.L_x_52) ;  /* 0x00000000008c8947 */ /* 0x000fea0003800000 */
[-CC-:B------:R-:W-:Y:S01]  /*3670*/  FFMA.RZ R9, R13, R15.reuse, R14.reuse ;  /* 0x0000000f0d097223 */ /* 0x180fe2000000c00e */
[C---:B------:R-:W-:Y:S02]  /*3680*/  IADD3 R12, PT, PT, R16.reuse, 0x20, RZ ;  /* 0x00000020100c7810 */ /* 0x040fe40007ffe0ff */
[C---:B------:R-:W-:Y:S02]  /*3690*/  ISETP.NE.AND P2, PT, R16.reuse, RZ, PT ;  /* 0x000000ff1000720c */ /* 0x040fe40003f45270 */
[----:B------:R-:W-:Y:S01]  /*36a0*/  LOP3.LUT R11, R9, 0x7fffff, RZ, 0xc0, !PT ;  /* 0x007fffff090b7812 */ /* 0x000fe200078ec0ff */
[CCC-:B------:R-:W-:Y:S01]  /*36b0*/  FFMA.RP R9, R13.reuse, R15.reuse, R14.reuse ;  /* 0x0000000f0d097223 */ /* 0x1c0fe2000000800e */
[----:B------:R-:W-:Y:S01]  /*36c0*/  FFMA.RM R14, R13, R15, R14 ;  /* 0x0000000f0d0e7223 */ /* 0x000fe2000000400e */
[----:B------:R-:W-:Y:S02]  /*36d0*/  ISETP.NE.AND P1, PT, R16, RZ, PT ;  /* 0x000000ff1000720c */ /* 0x000fe40003f25270 */
[----:B------:R-:W-:-:S02]  /*36e0*/  LOP3.LUT R11, R11, 0x800000, RZ, 0xfc, !PT ;  /* 0x008000000b0b7812 */ /* 0x000fc400078efcff */
[----:B------:R-:W-:Y:S02]  /*36f0*/  IADD3 R13, PT, PT, -R16, RZ, RZ ;  /* 0x000000ff100d7210 */ /* 0x000fe40007ffe1ff */
[----:B------:R-:W-:Y:S02]  /*3700*/  SHF.L.U32 R12, R11, R12, RZ ;  /* 0x0000000c0b0c7219 */ /* 0x000fe400000006ff */
[----:B------:R-:W-:Y:S02]  /*3710*/  FSETP.NEU.FTZ.AND P0, PT, R9, R14, PT ;  /* 0x0000000e0900720b */ /* 0x000fe40003f1d000 */
[----:B------:R-:W-:Y:S02]  /*3720*/  SEL R14, R13, RZ, P2 ;  /* 0x000000ff0d0e7207 */ /* 0x000fe40001000000 */
[----:B------:R-:W-:Y:S02]  /*3730*/  ISETP.NE.AND P1, PT, R12, RZ, P1 ;  /* 0x000000ff0c00720c */ /* 0x000fe40000f25270 */
[----:B------:R-:W-:-:S02]  /*3740*/  SHF.R.U32.HI R14, RZ, R14, R11 ;  /* 0x0000000eff0e7219 */ /* 0x000fc4000001160b */
[----:B------:R-:W-:Y:S02]  /*3750*/  PLOP3.LUT P0, PT, P0, P1, PT, 0xf8, 0x8f ;  /* 0x00000000008f781c */ /* 0x000fe40000703f70 */
[----:B------:R-:W-:Y:S02]  /*3760*/  SHF.R.U32.HI R12, RZ, 0x1, R14 ;  /* 0x00000001ff0c7819 */ /* 0x000fe4000001160e */
[----:B------:R-:W-:-:S04]  /*3770*/  SEL R9, RZ, 0x1, !P0 ;  /* 0x00000001ff097807 */ /* 0x000fc80004000000 */
[----:B------:R-:W-:-:S04]  /*3780*/  LOP3.LUT R9, R9, 0x1, R12, 0xf8, !PT ;  /* 0x0000000109097812 */ /* 0x000fc800078ef80c */
[----:B------:R-:W-:-:S04]  /*3790*/  LOP3.LUT R9, R9, R14, RZ, 0xc0, !PT ;  /* 0x0000000e09097212 */ /* 0x000fc800078ec0ff */
[----:B------:R-:W-:-:S04]  /*37a0*/  IADD3 R9, PT, PT, R12, R9, RZ ;  /* 0x000000090c097210 */ /* 0x000fc80007ffe0ff */
[----:B------:R-:W-:Y:S01]  /*37b0*/  LOP3.LUT R0, R9, R0, RZ, 0xfc, !PT ;  /* 0x0000000009007212 */ /* 0x000fe200078efcff */
[----:B------:R-:W-:Y:S06]  /*37c0*/  BRA `(.L_x_52) ;  /* 0x0000000000347947 */ /* 0x000fec0003800000 */
.L_x_51:
[----:B------:R-:W-:-:S04]  /*37d0*/  LOP3.LUT R0, R0, 0x80000000, RZ, 0xc0, !PT ;  /* 0x8000000000007812 */ /* 0x000fc800078ec0ff */
[----:B------:R-:W-:Y:S01]  /*37e0*/  LOP3.LUT R0, R0, 0x7f800000, RZ, 0xfc, !PT ;  /* 0x7f80000000007812 */ /* 0x000fe200078efcff */
[----:B------:R-:W-:Y:S06]  /*37f0*/  BRA `(.L_x_52) ;  /* 0x0000000000287947 */ /* 0x000fec0003800000 */
.L_x_50:
[----:B------:R-:W-:Y:S01]  /*3800*/  LEA R0, R12, R0, 0x17 ;  /* 0x000000000c007211 */ /* 0x000fe200078eb8ff */
[----:B------:R-:W-:Y:S06]  /*3810*/  BRA `(.L_x_52) ;  /* 0x0000000000207947 */ /* 0x000fec0003800000 */
.L_x_49:
[----:B------:R-:W-:-:S04]  /*3820*/  LOP3.LUT R0, R13, 0x80000000, R0, 0x48, !PT ;  /* 0x800000000d007812 */ /* 0x000fc800078e4800 */
[----:B------:R-:W-:Y:S01]  /*3830*/  LOP3.LUT R0, R0, 0x7f800000, RZ, 0xfc, !PT ;  /* 0x7f80000000007812 */ /* 0x000fe200078efcff */
[----:B------:R-:W-:Y:S06]  /*3840*/  BRA `(.L_x_52) ;  /* 0x0000000000147947 */ /* 0x000fec0003800000 */
.L_x_48:
[----:B------:R-:W-:Y:S01]  /*3850*/  LOP3.LUT R0, R13, 0x80000000, R0, 0x48, !PT ;  /* 0x800000000d007812 */ /* 0x000fe200078e4800 */
[----:B------:R-:W-:Y:S06]  /*3860*/  BRA `(.L_x_52) ;  /* 0x00000000000c7947 */ /* 0x000fec0003800000 */
.L_x_47:
[----:B------:R-:W0:Y:S01]  /*3870*/  MUFU.RSQ R0, -QNAN ;  /* 0xffc0000000007908 */ /* 0x000e220000001400 */
[----:B------:R-:W-:Y:S05]  /*3880*/  BRA `(.L_x_52) ;  /* 0x0000000000047947 */ /* 0x000fea0003800000 */
.L_x_46:
[----:B------:R-:W-:-:S07]  /*3890*/  FADD.FTZ R0, R0, R3 ;  /* 0x0000000300007221 */ /* 0x000fce0000010000 */
.L_x_52:
[----:B------:R-:W-:Y:S01]  /*38a0*/  HFMA2 R11, -RZ, RZ, 0, 0 ;  /* 0x00000000ff0b7431 */ /* 0x000fe200000001ff */
[----:B0-----:R-:W-:-:S03]  /*38b0*/  MOV R9, R0 ;  /* 0x0000000000097202 */ /* 0x001fc60000000f00 */
[----:B------:R-:W-:Y:S05]  /*38c0*/  RET.REL.NODEC R10 `(_Z22softmax_scaling_kernelPfif) ;  /* 0xffffffc40acc7950 */ /* 0x000fea0003c3ffff */
.L_x_53:
[----:B------:R-:W-:-:S00]  /*38d0*/  BRA `(.L_x_53) ;  /* 0xfffffffc00fc7947 */ /* 0x000fc0000383ffff */
[----:B------:R-:W-:-:S00]  /*38e0*/  NOP ;  /* 0x0000000000007918 */ /* 0x000fc00000000000 */
        /* <DEDUP_REMOVED lines=9> */
.L_x_54:


//--------------------- .nv.shared.reserved.0     --------------------------
	.section	.nv.shared.reserved.0,"aw",@nobits
	.weak		__nv_reservedSMEM_offset_0_alias
	.size		__nv_reservedSMEM_offset_0_alias, 0, 64
	.other		__nv_reservedSMEM_offset_0_alias,@"STO_CUDA_RESERVED_SHARED STV_DEFAULT"
__nv_reservedSMEM_offset_0_alias:
	.zero		0
	.zero		64


//--------------------- .nv.constant0._Z22softmax_scaling_kernelPfif --------------------------
	.section	.nv.constant0._Z22softmax_scaling_kernelPfif,"a",@progbits
	.sectionflags	@""
	.align	4
.nv.constant0._Z22softmax_scaling_kernelPfif:
	.zero		912


//--------------------- SYMBOLS --------------------------

	.type		.nv.reservedSmem.offset0,@object
	.size		.nv.reservedSmem.offset0,0x4
